//
// Generated by NVIDIA NVVM Compiler
//
// Compiler Build ID: CL-36424714
// Cuda compilation tools, release 13.0, V13.0.88
// Based on NVVM 20.0.0
//

.version 9.0
.target sm_100
.address_size 64

	// .globl	_Z6RandomPflj
.global .align 4 .b8 precalc_xorwow_matrix[102400];
.global .align 4 .b8 precalc_xorwow_offset_matrix[102400];
.global .align 4 .b8 mrg32k3aM1[2304];
.global .align 4 .b8 mrg32k3aM2[2304];
.global .align 4 .b8 mrg32k3aM1SubSeq[2016];
.global .align 4 .b8 mrg32k3aM2SubSeq[2016];
.global .align 4 .b8 mrg32k3aM1Seq[2304];
.global .align 4 .b8 mrg32k3aM2Seq[2304];
.const .align 8 .b8 __cr_lgamma_table[72];
.extern .shared .align 16 .b8 sdata[];

.visible .entry _Z6RandomPflj(
	.param .u64 .ptr .align 1 _Z6RandomPflj_param_0,
	.param .u64 _Z6RandomPflj_param_1,
	.param .u32 _Z6RandomPflj_param_2
)
{
	.local .align 8 .b8 	__local_depot0[48];
	.reg .b64 	%SP;
	.reg .b64 	%SPL;
	.reg .pred 	%p<63>;
	.reg .b32 	%r<1194>;
	.reg .b32 	%f<3>;
	.reg .b64 	%rd<27>;

	mov.u64 	%SPL, __local_depot0;
	ld.param.u64 	%rd10, [_Z6RandomPflj_param_0];
	ld.param.u32 	%r541, [_Z6RandomPflj_param_2];
	add.u64 	%rd1, %SPL, 0;
	mov.u32 	%r1, %ctaid.x;
	xor.b32  	%r542, %r541, -1429050551;
	mul.lo.s32 	%r2, %r542, 1099087573;
	add.s32 	%r543, %r2, -638133224;
	add.s32 	%r930, %r2, 123456789;
	st.local.v2.u32 	[%rd1], {%r543, %r930};
	xor.b32  	%r544, %r2, 362436069;
	mov.b32 	%r545, -123459836;
	st.local.v2.u32 	[%rd1+8], {%r544, %r545};
	add.s32 	%r926, %r2, 5783321;
	mov.b32 	%r546, -589760388;
	st.local.v2.u32 	[%rd1+16], {%r546, %r926};
	setp.eq.s32 	%p1, %r1, 0;
	@%p1 bra 	$L__BB0_115;
	cvt.u64.u32 	%rd26, %r1;
	mov.b32 	%r913, 0;
$L__BB0_2:
	mov.u64 	%rd3, %rd26;
	and.b64  	%rd4, %rd3, 3;
	setp.eq.s64 	%p2, %rd4, 0;
	@%p2 bra 	$L__BB0_114;
	mul.wide.u32 	%rd12, %r913, 3200;
	mov.u64 	%rd13, precalc_xorwow_matrix;
	add.s64 	%rd5, %rd13, %rd12;
	mov.b32 	%r926, 0;
	mov.u32 	%r927, %r926;
	mov.u32 	%r928, %r926;
	mov.u32 	%r929, %r926;
	mov.u32 	%r930, %r926;
	mov.u32 	%r919, %r926;
$L__BB0_4:
	mul.wide.u32 	%rd14, %r919, 4;
	add.s64 	%rd15, %rd1, %rd14;
	ld.local.u32 	%r14, [%rd15+4];
	shl.b32 	%r15, %r919, 5;
	mov.b32 	%r925, 0;
$L__BB0_5:
	.pragma "nounroll";
	shr.u32 	%r550, %r14, %r925;
	and.b32  	%r551, %r550, 1;
	setp.eq.b32 	%p3, %r551, 1;
	not.pred 	%p4, %p3;
	add.s32 	%r552, %r15, %r925;
	mul.lo.s32 	%r553, %r552, 5;
	mul.wide.u32 	%rd16, %r553, 4;
	add.s64 	%rd6, %rd5, %rd16;
	@%p4 bra 	$L__BB0_7;
	ld.global.u32 	%r554, [%rd6];
	xor.b32  	%r930, %r930, %r554;
	ld.global.u32 	%r555, [%rd6+4];
	xor.b32  	%r929, %r929, %r555;
	ld.global.u32 	%r556, [%rd6+8];
	xor.b32  	%r928, %r928, %r556;
	ld.global.u32 	%r557, [%rd6+12];
	xor.b32  	%r927, %r927, %r557;
	ld.global.u32 	%r558, [%rd6+16];
	xor.b32  	%r926, %r926, %r558;
$L__BB0_7:
	and.b32  	%r560, %r550, 2;
	setp.eq.s32 	%p5, %r560, 0;
	@%p5 bra 	$L__BB0_9;
	ld.global.u32 	%r561, [%rd6+20];
	xor.b32  	%r930, %r930, %r561;
	ld.global.u32 	%r562, [%rd6+24];
	xor.b32  	%r929, %r929, %r562;
	ld.global.u32 	%r563, [%rd6+28];
	xor.b32  	%r928, %r928, %r563;
	ld.global.u32 	%r564, [%rd6+32];
	xor.b32  	%r927, %r927, %r564;
	ld.global.u32 	%r565, [%rd6+36];
	xor.b32  	%r926, %r926, %r565;
$L__BB0_9:
	and.b32  	%r567, %r550, 4;
	setp.eq.s32 	%p6, %r567, 0;
	@%p6 bra 	$L__BB0_11;
	ld.global.u32 	%r568, [%rd6+40];
	xor.b32  	%r930, %r930, %r568;
	ld.global.u32 	%r569, [%rd6+44];
	xor.b32  	%r929, %r929, %r569;
	ld.global.u32 	%r570, [%rd6+48];
	xor.b32  	%r928, %r928, %r570;
	ld.global.u32 	%r571, [%rd6+52];
	xor.b32  	%r927, %r927, %r571;
	ld.global.u32 	%r572, [%rd6+56];
	xor.b32  	%r926, %r926, %r572;
$L__BB0_11:
	and.b32  	%r574, %r550, 8;
	setp.eq.s32 	%p7, %r574, 0;
	@%p7 bra 	$L__BB0_13;
	ld.global.u32 	%r575, [%rd6+60];
	xor.b32  	%r930, %r930, %r575;
	ld.global.u32 	%r576, [%rd6+64];
	xor.b32  	%r929, %r929, %r576;
	ld.global.u32 	%r577, [%rd6+68];
	xor.b32  	%r928, %r928, %r577;
	ld.global.u32 	%r578, [%rd6+72];
	xor.b32  	%r927, %r927, %r578;
	ld.global.u32 	%r579, [%rd6+76];
	xor.b32  	%r926, %r926, %r579;
$L__BB0_13:
	and.b32  	%r581, %r550, 16;
	setp.eq.s32 	%p8, %r581, 0;
	@%p8 bra 	$L__BB0_15;
	ld.global.u32 	%r582, [%rd6+80];
	xor.b32  	%r930, %r930, %r582;
	ld.global.u32 	%r583, [%rd6+84];
	xor.b32  	%r929, %r929, %r583;
	ld.global.u32 	%r584, [%rd6+88];
	xor.b32  	%r928, %r928, %r584;
	ld.global.u32 	%r585, [%rd6+92];
	xor.b32  	%r927, %r927, %r585;
	ld.global.u32 	%r586, [%rd6+96];
	xor.b32  	%r926, %r926, %r586;
$L__BB0_15:
	and.b32  	%r588, %r550, 32;
	setp.eq.s32 	%p9, %r588, 0;
	@%p9 bra 	$L__BB0_17;
	ld.global.u32 	%r589, [%rd6+100];
	xor.b32  	%r930, %r930, %r589;
	ld.global.u32 	%r590, [%rd6+104];
	xor.b32  	%r929, %r929, %r590;
	ld.global.u32 	%r591, [%rd6+108];
	xor.b32  	%r928, %r928, %r591;
	ld.global.u32 	%r592, [%rd6+112];
	xor.b32  	%r927, %r927, %r592;
	ld.global.u32 	%r593, [%rd6+116];
	xor.b32  	%r926, %r926, %r593;
$L__BB0_17:
	and.b32  	%r595, %r550, 64;
	setp.eq.s32 	%p10, %r595, 0;
	@%p10 bra 	$L__BB0_19;
	ld.global.u32 	%r596, [%rd6+120];
	xor.b32  	%r930, %r930, %r596;
	ld.global.u32 	%r597, [%rd6+124];
	xor.b32  	%r929, %r929, %r597;
	ld.global.u32 	%r598, [%rd6+128];
	xor.b32  	%r928, %r928, %r598;
	ld.global.u32 	%r599, [%rd6+132];
	xor.b32  	%r927, %r927, %r599;
	ld.global.u32 	%r600, [%rd6+136];
	xor.b32  	%r926, %r926, %r600;
$L__BB0_19:
	and.b32  	%r602, %r550, 128;
	setp.eq.s32 	%p11, %r602, 0;
	@%p11 bra 	$L__BB0_21;
	ld.global.u32 	%r603, [%rd6+140];
	xor.b32  	%r930, %r930, %r603;
	ld.global.u32 	%r604, [%rd6+144];
	xor.b32  	%r929, %r929, %r604;
	ld.global.u32 	%r605, [%rd6+148];
	xor.b32  	%r928, %r928, %r605;
	ld.global.u32 	%r606, [%rd6+152];
	xor.b32  	%r927, %r927, %r606;
	ld.global.u32 	%r607, [%rd6+156];
	xor.b32  	%r926, %r926, %r607;
$L__BB0_21:
	and.b32  	%r609, %r550, 256;
	setp.eq.s32 	%p12, %r609, 0;
	@%p12 bra 	$L__BB0_23;
	ld.global.u32 	%r610, [%rd6+160];
	xor.b32  	%r930, %r930, %r610;
	ld.global.u32 	%r611, [%rd6+164];
	xor.b32  	%r929, %r929, %r611;
	ld.global.u32 	%r612, [%rd6+168];
	xor.b32  	%r928, %r928, %r612;
	ld.global.u32 	%r613, [%rd6+172];
	xor.b32  	%r927, %r927, %r613;
	ld.global.u32 	%r614, [%rd6+176];
	xor.b32  	%r926, %r926, %r614;
$L__BB0_23:
	and.b32  	%r616, %r550, 512;
	setp.eq.s32 	%p13, %r616, 0;
	@%p13 bra 	$L__BB0_25;
	ld.global.u32 	%r617, [%rd6+180];
	xor.b32  	%r930, %r930, %r617;
	ld.global.u32 	%r618, [%rd6+184];
	xor.b32  	%r929, %r929, %r618;
	ld.global.u32 	%r619, [%rd6+188];
	xor.b32  	%r928, %r928, %r619;
	ld.global.u32 	%r620, [%rd6+192];
	xor.b32  	%r927, %r927, %r620;
	ld.global.u32 	%r621, [%rd6+196];
	xor.b32  	%r926, %r926, %r621;
$L__BB0_25:
	and.b32  	%r623, %r550, 1024;
	setp.eq.s32 	%p14, %r623, 0;
	@%p14 bra 	$L__BB0_27;
	ld.global.u32 	%r624, [%rd6+200];
	xor.b32  	%r930, %r930, %r624;
	ld.global.u32 	%r625, [%rd6+204];
	xor.b32  	%r929, %r929, %r625;
	ld.global.u32 	%r626, [%rd6+208];
	xor.b32  	%r928, %r928, %r626;
	ld.global.u32 	%r627, [%rd6+212];
	xor.b32  	%r927, %r927, %r627;
	ld.global.u32 	%r628, [%rd6+216];
	xor.b32  	%r926, %r926, %r628;
$L__BB0_27:
	and.b32  	%r630, %r550, 2048;
	setp.eq.s32 	%p15, %r630, 0;
	@%p15 bra 	$L__BB0_29;
	ld.global.u32 	%r631, [%rd6+220];
	xor.b32  	%r930, %r930, %r631;
	ld.global.u32 	%r632, [%rd6+224];
	xor.b32  	%r929, %r929, %r632;
	ld.global.u32 	%r633, [%rd6+228];
	xor.b32  	%r928, %r928, %r633;
	ld.global.u32 	%r634, [%rd6+232];
	xor.b32  	%r927, %r927, %r634;
	ld.global.u32 	%r635, [%rd6+236];
	xor.b32  	%r926, %r926, %r635;
$L__BB0_29:
	and.b32  	%r637, %r550, 4096;
	setp.eq.s32 	%p16, %r637, 0;
	@%p16 bra 	$L__BB0_31;
	ld.global.u32 	%r638, [%rd6+240];
	xor.b32  	%r930, %r930, %r638;
	ld.global.u32 	%r639, [%rd6+244];
	xor.b32  	%r929, %r929, %r639;
	ld.global.u32 	%r640, [%rd6+248];
	xor.b32  	%r928, %r928, %r640;
	ld.global.u32 	%r641, [%rd6+252];
	xor.b32  	%r927, %r927, %r641;
	ld.global.u32 	%r642, [%rd6+256];
	xor.b32  	%r926, %r926, %r642;
$L__BB0_31:
	and.b32  	%r644, %r550, 8192;
	setp.eq.s32 	%p17, %r644, 0;
	@%p17 bra 	$L__BB0_33;
	ld.global.u32 	%r645, [%rd6+260];
	xor.b32  	%r930, %r930, %r645;
	ld.global.u32 	%r646, [%rd6+264];
	xor.b32  	%r929, %r929, %r646;
	ld.global.u32 	%r647, [%rd6+268];
	xor.b32  	%r928, %r928, %r647;
	ld.global.u32 	%r648, [%rd6+272];
	xor.b32  	%r927, %r927, %r648;
	ld.global.u32 	%r649, [%rd6+276];
	xor.b32  	%r926, %r926, %r649;
$L__BB0_33:
	and.b32  	%r651, %r550, 16384;
	setp.eq.s32 	%p18, %r651, 0;
	@%p18 bra 	$L__BB0_35;
	ld.global.u32 	%r652, [%rd6+280];
	xor.b32  	%r930, %r930, %r652;
	ld.global.u32 	%r653, [%rd6+284];
	xor.b32  	%r929, %r929, %r653;
	ld.global.u32 	%r654, [%rd6+288];
	xor.b32  	%r928, %r928, %r654;
	ld.global.u32 	%r655, [%rd6+292];
	xor.b32  	%r927, %r927, %r655;
	ld.global.u32 	%r656, [%rd6+296];
	xor.b32  	%r926, %r926, %r656;
$L__BB0_35:
	and.b32  	%r658, %r550, 32768;
	setp.eq.s32 	%p19, %r658, 0;
	@%p19 bra 	$L__BB0_37;
	ld.global.u32 	%r659, [%rd6+300];
	xor.b32  	%r930, %r930, %r659;
	ld.global.u32 	%r660, [%rd6+304];
	xor.b32  	%r929, %r929, %r660;
	ld.global.u32 	%r661, [%rd6+308];
	xor.b32  	%r928, %r928, %r661;
	ld.global.u32 	%r662, [%rd6+312];
	xor.b32  	%r927, %r927, %r662;
	ld.global.u32 	%r663, [%rd6+316];
	xor.b32  	%r926, %r926, %r663;
$L__BB0_37:
	add.s32 	%r925, %r925, 16;
	setp.ne.s32 	%p20, %r925, 32;
	@%p20 bra 	$L__BB0_5;
	mad.lo.s32 	%r664, %r919, -31, %r15;
	add.s32 	%r919, %r664, 1;
	setp.ne.s32 	%p21, %r919, 5;
	@%p21 bra 	$L__BB0_4;
	st.local.u32 	[%rd1+4], %r930;
	st.local.v2.u32 	[%rd1+8], {%r929, %r928};
	st.local.v2.u32 	[%rd1+16], {%r927, %r926};
	setp.eq.s64 	%p22, %rd4, 1;
	@%p22 bra 	$L__BB0_114;
	mov.b32 	%r926, 0;
	mov.u32 	%r1019, %r926;
	mov.u32 	%r1020, %r926;
	mov.u32 	%r1021, %r926;
	mov.u32 	%r930, %r926;
	mov.u32 	%r1011, %r926;
$L__BB0_41:
	mul.wide.u32 	%rd17, %r1011, 4;
	add.s64 	%rd18, %rd1, %rd17;
	ld.local.u32 	%r190, [%rd18+4];
	shl.b32 	%r191, %r1011, 5;
	mov.b32 	%r1017, 0;
$L__BB0_42:
	.pragma "nounroll";
	shr.u32 	%r667, %r190, %r1017;
	and.b32  	%r668, %r667, 1;
	setp.eq.b32 	%p23, %r668, 1;
	not.pred 	%p24, %p23;
	add.s32 	%r669, %r191, %r1017;
	mul.lo.s32 	%r670, %r669, 5;
	mul.wide.u32 	%rd19, %r670, 4;
	add.s64 	%rd7, %rd5, %rd19;
	@%p24 bra 	$L__BB0_44;
	ld.global.u32 	%r671, [%rd7];
	xor.b32  	%r930, %r930, %r671;
	ld.global.u32 	%r672, [%rd7+4];
	xor.b32  	%r1021, %r1021, %r672;
	ld.global.u32 	%r673, [%rd7+8];
	xor.b32  	%r1020, %r1020, %r673;
	ld.global.u32 	%r674, [%rd7+12];
	xor.b32  	%r1019, %r1019, %r674;
	ld.global.u32 	%r675, [%rd7+16];
	xor.b32  	%r926, %r926, %r675;
$L__BB0_44:
	and.b32  	%r677, %r667, 2;
	setp.eq.s32 	%p25, %r677, 0;
	@%p25 bra 	$L__BB0_46;
	ld.global.u32 	%r678, [%rd7+20];
	xor.b32  	%r930, %r930, %r678;
	ld.global.u32 	%r679, [%rd7+24];
	xor.b32  	%r1021, %r1021, %r679;
	ld.global.u32 	%r680, [%rd7+28];
	xor.b32  	%r1020, %r1020, %r680;
	ld.global.u32 	%r681, [%rd7+32];
	xor.b32  	%r1019, %r1019, %r681;
	ld.global.u32 	%r682, [%rd7+36];
	xor.b32  	%r926, %r926, %r682;
$L__BB0_46:
	and.b32  	%r684, %r667, 4;
	setp.eq.s32 	%p26, %r684, 0;
	@%p26 bra 	$L__BB0_48;
	ld.global.u32 	%r685, [%rd7+40];
	xor.b32  	%r930, %r930, %r685;
	ld.global.u32 	%r686, [%rd7+44];
	xor.b32  	%r1021, %r1021, %r686;
	ld.global.u32 	%r687, [%rd7+48];
	xor.b32  	%r1020, %r1020, %r687;
	ld.global.u32 	%r688, [%rd7+52];
	xor.b32  	%r1019, %r1019, %r688;
	ld.global.u32 	%r689, [%rd7+56];
	xor.b32  	%r926, %r926, %r689;
$L__BB0_48:
	and.b32  	%r691, %r667, 8;
	setp.eq.s32 	%p27, %r691, 0;
	@%p27 bra 	$L__BB0_50;
	ld.global.u32 	%r692, [%rd7+60];
	xor.b32  	%r930, %r930, %r692;
	ld.global.u32 	%r693, [%rd7+64];
	xor.b32  	%r1021, %r1021, %r693;
	ld.global.u32 	%r694, [%rd7+68];
	xor.b32  	%r1020, %r1020, %r694;
	ld.global.u32 	%r695, [%rd7+72];
	xor.b32  	%r1019, %r1019, %r695;
	ld.global.u32 	%r696, [%rd7+76];
	xor.b32  	%r926, %r926, %r696;
$L__BB0_50:
	and.b32  	%r698, %r667, 16;
	setp.eq.s32 	%p28, %r698, 0;
	@%p28 bra 	$L__BB0_52;
	ld.global.u32 	%r699, [%rd7+80];
	xor.b32  	%r930, %r930, %r699;
	ld.global.u32 	%r700, [%rd7+84];
	xor.b32  	%r1021, %r1021, %r700;
	ld.global.u32 	%r701, [%rd7+88];
	xor.b32  	%r1020, %r1020, %r701;
	ld.global.u32 	%r702, [%rd7+92];
	xor.b32  	%r1019, %r1019, %r702;
	ld.global.u32 	%r703, [%rd7+96];
	xor.b32  	%r926, %r926, %r703;
$L__BB0_52:
	and.b32  	%r705, %r667, 32;
	setp.eq.s32 	%p29, %r705, 0;
	@%p29 bra 	$L__BB0_54;
	ld.global.u32 	%r706, [%rd7+100];
	xor.b32  	%r930, %r930, %r706;
	ld.global.u32 	%r707, [%rd7+104];
	xor.b32  	%r1021, %r1021, %r707;
	ld.global.u32 	%r708, [%rd7+108];
	xor.b32  	%r1020, %r1020, %r708;
	ld.global.u32 	%r709, [%rd7+112];
	xor.b32  	%r1019, %r1019, %r709;
	ld.global.u32 	%r710, [%rd7+116];
	xor.b32  	%r926, %r926, %r710;
$L__BB0_54:
	and.b32  	%r712, %r667, 64;
	setp.eq.s32 	%p30, %r712, 0;
	@%p30 bra 	$L__BB0_56;
	ld.global.u32 	%r713, [%rd7+120];
	xor.b32  	%r930, %r930, %r713;
	ld.global.u32 	%r714, [%rd7+124];
	xor.b32  	%r1021, %r1021, %r714;
	ld.global.u32 	%r715, [%rd7+128];
	xor.b32  	%r1020, %r1020, %r715;
	ld.global.u32 	%r716, [%rd7+132];
	xor.b32  	%r1019, %r1019, %r716;
	ld.global.u32 	%r717, [%rd7+136];
	xor.b32  	%r926, %r926, %r717;
$L__BB0_56:
	and.b32  	%r719, %r667, 128;
	setp.eq.s32 	%p31, %r719, 0;
	@%p31 bra 	$L__BB0_58;
	ld.global.u32 	%r720, [%rd7+140];
	xor.b32  	%r930, %r930, %r720;
	ld.global.u32 	%r721, [%rd7+144];
	xor.b32  	%r1021, %r1021, %r721;
	ld.global.u32 	%r722, [%rd7+148];
	xor.b32  	%r1020, %r1020, %r722;
	ld.global.u32 	%r723, [%rd7+152];
	xor.b32  	%r1019, %r1019, %r723;
	ld.global.u32 	%r724, [%rd7+156];
	xor.b32  	%r926, %r926, %r724;
$L__BB0_58:
	and.b32  	%r726, %r667, 256;
	setp.eq.s32 	%p32, %r726, 0;
	@%p32 bra 	$L__BB0_60;
	ld.global.u32 	%r727, [%rd7+160];
	xor.b32  	%r930, %r930, %r727;
	ld.global.u32 	%r728, [%rd7+164];
	xor.b32  	%r1021, %r1021, %r728;
	ld.global.u32 	%r729, [%rd7+168];
	xor.b32  	%r1020, %r1020, %r729;
	ld.global.u32 	%r730, [%rd7+172];
	xor.b32  	%r1019, %r1019, %r730;
	ld.global.u32 	%r731, [%rd7+176];
	xor.b32  	%r926, %r926, %r731;
$L__BB0_60:
	and.b32  	%r733, %r667, 512;
	setp.eq.s32 	%p33, %r733, 0;
	@%p33 bra 	$L__BB0_62;
	ld.global.u32 	%r734, [%rd7+180];
	xor.b32  	%r930, %r930, %r734;
	ld.global.u32 	%r735, [%rd7+184];
	xor.b32  	%r1021, %r1021, %r735;
	ld.global.u32 	%r736, [%rd7+188];
	xor.b32  	%r1020, %r1020, %r736;
	ld.global.u32 	%r737, [%rd7+192];
	xor.b32  	%r1019, %r1019, %r737;
	ld.global.u32 	%r738, [%rd7+196];
	xor.b32  	%r926, %r926, %r738;
$L__BB0_62:
	and.b32  	%r740, %r667, 1024;
	setp.eq.s32 	%p34, %r740, 0;
	@%p34 bra 	$L__BB0_64;
	ld.global.u32 	%r741, [%rd7+200];
	xor.b32  	%r930, %r930, %r741;
	ld.global.u32 	%r742, [%rd7+204];
	xor.b32  	%r1021, %r1021, %r742;
	ld.global.u32 	%r743, [%rd7+208];
	xor.b32  	%r1020, %r1020, %r743;
	ld.global.u32 	%r744, [%rd7+212];
	xor.b32  	%r1019, %r1019, %r744;
	ld.global.u32 	%r745, [%rd7+216];
	xor.b32  	%r926, %r926, %r745;
$L__BB0_64:
	and.b32  	%r747, %r667, 2048;
	setp.eq.s32 	%p35, %r747, 0;
	@%p35 bra 	$L__BB0_66;
	ld.global.u32 	%r748, [%rd7+220];
	xor.b32  	%r930, %r930, %r748;
	ld.global.u32 	%r749, [%rd7+224];
	xor.b32  	%r1021, %r1021, %r749;
	ld.global.u32 	%r750, [%rd7+228];
	xor.b32  	%r1020, %r1020, %r750;
	ld.global.u32 	%r751, [%rd7+232];
	xor.b32  	%r1019, %r1019, %r751;
	ld.global.u32 	%r752, [%rd7+236];
	xor.b32  	%r926, %r926, %r752;
$L__BB0_66:
	and.b32  	%r754, %r667, 4096;
	setp.eq.s32 	%p36, %r754, 0;
	@%p36 bra 	$L__BB0_68;
	ld.global.u32 	%r755, [%rd7+240];
	xor.b32  	%r930, %r930, %r755;
	ld.global.u32 	%r756, [%rd7+244];
	xor.b32  	%r1021, %r1021, %r756;
	ld.global.u32 	%r757, [%rd7+248];
	xor.b32  	%r1020, %r1020, %r757;
	ld.global.u32 	%r758, [%rd7+252];
	xor.b32  	%r1019, %r1019, %r758;
	ld.global.u32 	%r759, [%rd7+256];
	xor.b32  	%r926, %r926, %r759;
$L__BB0_68:
	and.b32  	%r761, %r667, 8192;
	setp.eq.s32 	%p37, %r761, 0;
	@%p37 bra 	$L__BB0_70;
	ld.global.u32 	%r762, [%rd7+260];
	xor.b32  	%r930, %r930, %r762;
	ld.global.u32 	%r763, [%rd7+264];
	xor.b32  	%r1021, %r1021, %r763;
	ld.global.u32 	%r764, [%rd7+268];
	xor.b32  	%r1020, %r1020, %r764;
	ld.global.u32 	%r765, [%rd7+272];
	xor.b32  	%r1019, %r1019, %r765;
	ld.global.u32 	%r766, [%rd7+276];
	xor.b32  	%r926, %r926, %r766;
$L__BB0_70:
	and.b32  	%r768, %r667, 16384;
	setp.eq.s32 	%p38, %r768, 0;
	@%p38 bra 	$L__BB0_72;
	ld.global.u32 	%r769, [%rd7+280];
	xor.b32  	%r930, %r930, %r769;
	ld.global.u32 	%r770, [%rd7+284];
	xor.b32  	%r1021, %r1021, %r770;
	ld.global.u32 	%r771, [%rd7+288];
	xor.b32  	%r1020, %r1020, %r771;
	ld.global.u32 	%r772, [%rd7+292];
	xor.b32  	%r1019, %r1019, %r772;
	ld.global.u32 	%r773, [%rd7+296];
	xor.b32  	%r926, %r926, %r773;
$L__BB0_72:
	and.b32  	%r775, %r667, 32768;
	setp.eq.s32 	%p39, %r775, 0;
	@%p39 bra 	$L__BB0_74;
	ld.global.u32 	%r776, [%rd7+300];
	xor.b32  	%r930, %r930, %r776;
	ld.global.u32 	%r777, [%rd7+304];
	xor.b32  	%r1021, %r1021, %r777;
	ld.global.u32 	%r778, [%rd7+308];
	xor.b32  	%r1020, %r1020, %r778;
	ld.global.u32 	%r779, [%rd7+312];
	xor.b32  	%r1019, %r1019, %r779;
	ld.global.u32 	%r780, [%rd7+316];
	xor.b32  	%r926, %r926, %r780;
$L__BB0_74:
	add.s32 	%r1017, %r1017, 16;
	setp.ne.s32 	%p40, %r1017, 32;
	@%p40 bra 	$L__BB0_42;
	mad.lo.s32 	%r781, %r1011, -31, %r191;
	add.s32 	%r1011, %r781, 1;
	setp.ne.s32 	%p41, %r1011, 5;
	@%p41 bra 	$L__BB0_41;
	st.local.u32 	[%rd1+4], %r930;
	st.local.v2.u32 	[%rd1+8], {%r1021, %r1020};
	st.local.v2.u32 	[%rd1+16], {%r1019, %r926};
	setp.ne.s64 	%p42, %rd4, 3;
	@%p42 bra 	$L__BB0_114;
	mov.b32 	%r926, 0;
	mov.u32 	%r1111, %r926;
	mov.u32 	%r1112, %r926;
	mov.u32 	%r1113, %r926;
	mov.u32 	%r930, %r926;
	mov.u32 	%r1103, %r926;
$L__BB0_78:
	mul.wide.u32 	%rd20, %r1103, 4;
	add.s64 	%rd21, %rd1, %rd20;
	ld.local.u32 	%r366, [%rd21+4];
	shl.b32 	%r367, %r1103, 5;
	mov.b32 	%r1109, 0;
$L__BB0_79:
	.pragma "nounroll";
	shr.u32 	%r784, %r366, %r1109;
	and.b32  	%r785, %r784, 1;
	setp.eq.b32 	%p43, %r785, 1;
	not.pred 	%p44, %p43;
	add.s32 	%r786, %r367, %r1109;
	mul.lo.s32 	%r787, %r786, 5;
	mul.wide.u32 	%rd22, %r787, 4;
	add.s64 	%rd8, %rd5, %rd22;
	@%p44 bra 	$L__BB0_81;
	ld.global.u32 	%r788, [%rd8];
	xor.b32  	%r930, %r930, %r788;
	ld.global.u32 	%r789, [%rd8+4];
	xor.b32  	%r1113, %r1113, %r789;
	ld.global.u32 	%r790, [%rd8+8];
	xor.b32  	%r1112, %r1112, %r790;
	ld.global.u32 	%r791, [%rd8+12];
	xor.b32  	%r1111, %r1111, %r791;
	ld.global.u32 	%r792, [%rd8+16];
	xor.b32  	%r926, %r926, %r792;
$L__BB0_81:
	and.b32  	%r794, %r784, 2;
	setp.eq.s32 	%p45, %r794, 0;
	@%p45 bra 	$L__BB0_83;
	ld.global.u32 	%r795, [%rd8+20];
	xor.b32  	%r930, %r930, %r795;
	ld.global.u32 	%r796, [%rd8+24];
	xor.b32  	%r1113, %r1113, %r796;
	ld.global.u32 	%r797, [%rd8+28];
	xor.b32  	%r1112, %r1112, %r797;
	ld.global.u32 	%r798, [%rd8+32];
	xor.b32  	%r1111, %r1111, %r798;
	ld.global.u32 	%r799, [%rd8+36];
	xor.b32  	%r926, %r926, %r799;
$L__BB0_83:
	and.b32  	%r801, %r784, 4;
	setp.eq.s32 	%p46, %r801, 0;
	@%p46 bra 	$L__BB0_85;
	ld.global.u32 	%r802, [%rd8+40];
	xor.b32  	%r930, %r930, %r802;
	ld.global.u32 	%r803, [%rd8+44];
	xor.b32  	%r1113, %r1113, %r803;
	ld.global.u32 	%r804, [%rd8+48];
	xor.b32  	%r1112, %r1112, %r804;
	ld.global.u32 	%r805, [%rd8+52];
	xor.b32  	%r1111, %r1111, %r805;
	ld.global.u32 	%r806, [%rd8+56];
	xor.b32  	%r926, %r926, %r806;
$L__BB0_85:
	and.b32  	%r808, %r784, 8;
	setp.eq.s32 	%p47, %r808, 0;
	@%p47 bra 	$L__BB0_87;
	ld.global.u32 	%r809, [%rd8+60];
	xor.b32  	%r930, %r930, %r809;
	ld.global.u32 	%r810, [%rd8+64];
	xor.b32  	%r1113, %r1113, %r810;
	ld.global.u32 	%r811, [%rd8+68];
	xor.b32  	%r1112, %r1112, %r811;
	ld.global.u32 	%r812, [%rd8+72];
	xor.b32  	%r1111, %r1111, %r812;
	ld.global.u32 	%r813, [%rd8+76];
	xor.b32  	%r926, %r926, %r813;
$L__BB0_87:
	and.b32  	%r815, %r784, 16;
	setp.eq.s32 	%p48, %r815, 0;
	@%p48 bra 	$L__BB0_89;
	ld.global.u32 	%r816, [%rd8+80];
	xor.b32  	%r930, %r930, %r816;
	ld.global.u32 	%r817, [%rd8+84];
	xor.b32  	%r1113, %r1113, %r817;
	ld.global.u32 	%r818, [%rd8+88];
	xor.b32  	%r1112, %r1112, %r818;
	ld.global.u32 	%r819, [%rd8+92];
	xor.b32  	%r1111, %r1111, %r819;
	ld.global.u32 	%r820, [%rd8+96];
	xor.b32  	%r926, %r926, %r820;
$L__BB0_89:
	and.b32  	%r822, %r784, 32;
	setp.eq.s32 	%p49, %r822, 0;
	@%p49 bra 	$L__BB0_91;
	ld.global.u32 	%r823, [%rd8+100];
	xor.b32  	%r930, %r930, %r823;
	ld.global.u32 	%r824, [%rd8+104];
	xor.b32  	%r1113, %r1113, %r824;
	ld.global.u32 	%r825, [%rd8+108];
	xor.b32  	%r1112, %r1112, %r825;
	ld.global.u32 	%r826, [%rd8+112];
	xor.b32  	%r1111, %r1111, %r826;
	ld.global.u32 	%r827, [%rd8+116];
	xor.b32  	%r926, %r926, %r827;
$L__BB0_91:
	and.b32  	%r829, %r784, 64;
	setp.eq.s32 	%p50, %r829, 0;
	@%p50 bra 	$L__BB0_93;
	ld.global.u32 	%r830, [%rd8+120];
	xor.b32  	%r930, %r930, %r830;
	ld.global.u32 	%r831, [%rd8+124];
	xor.b32  	%r1113, %r1113, %r831;
	ld.global.u32 	%r832, [%rd8+128];
	xor.b32  	%r1112, %r1112, %r832;
	ld.global.u32 	%r833, [%rd8+132];
	xor.b32  	%r1111, %r1111, %r833;
	ld.global.u32 	%r834, [%rd8+136];
	xor.b32  	%r926, %r926, %r834;
$L__BB0_93:
	and.b32  	%r836, %r784, 128;
	setp.eq.s32 	%p51, %r836, 0;
	@%p51 bra 	$L__BB0_95;
	ld.global.u32 	%r837, [%rd8+140];
	xor.b32  	%r930, %r930, %r837;
	ld.global.u32 	%r838, [%rd8+144];
	xor.b32  	%r1113, %r1113, %r838;
	ld.global.u32 	%r839, [%rd8+148];
	xor.b32  	%r1112, %r1112, %r839;
	ld.global.u32 	%r840, [%rd8+152];
	xor.b32  	%r1111, %r1111, %r840;
	ld.global.u32 	%r841, [%rd8+156];
	xor.b32  	%r926, %r926, %r841;
$L__BB0_95:
	and.b32  	%r843, %r784, 256;
	setp.eq.s32 	%p52, %r843, 0;
	@%p52 bra 	$L__BB0_97;
	ld.global.u32 	%r844, [%rd8+160];
	xor.b32  	%r930, %r930, %r844;
	ld.global.u32 	%r845, [%rd8+164];
	xor.b32  	%r1113, %r1113, %r845;
	ld.global.u32 	%r846, [%rd8+168];
	xor.b32  	%r1112, %r1112, %r846;
	ld.global.u32 	%r847, [%rd8+172];
	xor.b32  	%r1111, %r1111, %r847;
	ld.global.u32 	%r848, [%rd8+176];
	xor.b32  	%r926, %r926, %r848;
$L__BB0_97:
	and.b32  	%r850, %r784, 512;
	setp.eq.s32 	%p53, %r850, 0;
	@%p53 bra 	$L__BB0_99;
	ld.global.u32 	%r851, [%rd8+180];
	xor.b32  	%r930, %r930, %r851;
	ld.global.u32 	%r852, [%rd8+184];
	xor.b32  	%r1113, %r1113, %r852;
	ld.global.u32 	%r853, [%rd8+188];
	xor.b32  	%r1112, %r1112, %r853;
	ld.global.u32 	%r854, [%rd8+192];
	xor.b32  	%r1111, %r1111, %r854;
	ld.global.u32 	%r855, [%rd8+196];
	xor.b32  	%r926, %r926, %r855;
$L__BB0_99:
	and.b32  	%r857, %r784, 1024;
	setp.eq.s32 	%p54, %r857, 0;
	@%p54 bra 	$L__BB0_101;
	ld.global.u32 	%r858, [%rd8+200];
	xor.b32  	%r930, %r930, %r858;
	ld.global.u32 	%r859, [%rd8+204];
	xor.b32  	%r1113, %r1113, %r859;
	ld.global.u32 	%r860, [%rd8+208];
	xor.b32  	%r1112, %r1112, %r860;
	ld.global.u32 	%r861, [%rd8+212];
	xor.b32  	%r1111, %r1111, %r861;
	ld.global.u32 	%r862, [%rd8+216];
	xor.b32  	%r926, %r926, %r862;
$L__BB0_101:
	and.b32  	%r864, %r784, 2048;
	setp.eq.s32 	%p55, %r864, 0;
	@%p55 bra 	$L__BB0_103;
	ld.global.u32 	%r865, [%rd8+220];
	xor.b32  	%r930, %r930, %r865;
	ld.global.u32 	%r866, [%rd8+224];
	xor.b32  	%r1113, %r1113, %r866;
	ld.global.u32 	%r867, [%rd8+228];
	xor.b32  	%r1112, %r1112, %r867;
	ld.global.u32 	%r868, [%rd8+232];
	xor.b32  	%r1111, %r1111, %r868;
	ld.global.u32 	%r869, [%rd8+236];
	xor.b32  	%r926, %r926, %r869;
$L__BB0_103:
	and.b32  	%r871, %r784, 4096;
	setp.eq.s32 	%p56, %r871, 0;
	@%p56 bra 	$L__BB0_105;
	ld.global.u32 	%r872, [%rd8+240];
	xor.b32  	%r930, %r930, %r872;
	ld.global.u32 	%r873, [%rd8+244];
	xor.b32  	%r1113, %r1113, %r873;
	ld.global.u32 	%r874, [%rd8+248];
	xor.b32  	%r1112, %r1112, %r874;
	ld.global.u32 	%r875, [%rd8+252];
	xor.b32  	%r1111, %r1111, %r875;
	ld.global.u32 	%r876, [%rd8+256];
	xor.b32  	%r926, %r926, %r876;
$L__BB0_105:
	and.b32  	%r878, %r784, 8192;
	setp.eq.s32 	%p57, %r878, 0;
	@%p57 bra 	$L__BB0_107;
	ld.global.u32 	%r879, [%rd8+260];
	xor.b32  	%r930, %r930, %r879;
	ld.global.u32 	%r880, [%rd8+264];
	xor.b32  	%r1113, %r1113, %r880;
	ld.global.u32 	%r881, [%rd8+268];
	xor.b32  	%r1112, %r1112, %r881;
	ld.global.u32 	%r882, [%rd8+272];
	xor.b32  	%r1111, %r1111, %r882;
	ld.global.u32 	%r883, [%rd8+276];
	xor.b32  	%r926, %r926, %r883;
$L__BB0_107:
	and.b32  	%r885, %r784, 16384;
	setp.eq.s32 	%p58, %r885, 0;
	@%p58 bra 	$L__BB0_109;
	ld.global.u32 	%r886, [%rd8+280];
	xor.b32  	%r930, %r930, %r886;
	ld.global.u32 	%r887, [%rd8+284];
	xor.b32  	%r1113, %r1113, %r887;
	ld.global.u32 	%r888, [%rd8+288];
	xor.b32  	%r1112, %r1112, %r888;
	ld.global.u32 	%r889, [%rd8+292];
	xor.b32  	%r1111, %r1111, %r889;
	ld.global.u32 	%r890, [%rd8+296];
	xor.b32  	%r926, %r926, %r890;
$L__BB0_109:
	and.b32  	%r892, %r784, 32768;
	setp.eq.s32 	%p59, %r892, 0;
	@%p59 bra 	$L__BB0_111;
	ld.global.u32 	%r893, [%rd8+300];
	xor.b32  	%r930, %r930, %r893;
	ld.global.u32 	%r894, [%rd8+304];
	xor.b32  	%r1113, %r1113, %r894;
	ld.global.u32 	%r895, [%rd8+308];
	xor.b32  	%r1112, %r1112, %r895;
	ld.global.u32 	%r896, [%rd8+312];
	xor.b32  	%r1111, %r1111, %r896;
	ld.global.u32 	%r897, [%rd8+316];
	xor.b32  	%r926, %r926, %r897;
$L__BB0_111:
	add.s32 	%r1109, %r1109, 16;
	setp.ne.s32 	%p60, %r1109, 32;
	@%p60 bra 	$L__BB0_79;
	mad.lo.s32 	%r898, %r1103, -31, %r367;
	add.s32 	%r1103, %r898, 1;
	setp.ne.s32 	%p61, %r1103, 5;
	@%p61 bra 	$L__BB0_78;
	st.local.u32 	[%rd1+4], %r930;
	st.local.v2.u32 	[%rd1+8], {%r1113, %r1112};
	st.local.v2.u32 	[%rd1+16], {%r1111, %r926};
$L__BB0_114:
	shr.u64 	%rd26, %rd3, 2;
	add.s32 	%r913, %r913, 1;
	setp.gt.u64 	%p62, %rd3, 3;
	@%p62 bra 	$L__BB0_2;
$L__BB0_115:
	cvta.to.global.u64 	%rd23, %rd10;
	shr.u32 	%r899, %r930, 2;
	xor.b32  	%r900, %r899, %r930;
	shl.b32 	%r901, %r926, 4;
	shl.b32 	%r902, %r900, 1;
	xor.b32  	%r903, %r902, %r901;
	xor.b32  	%r904, %r903, %r900;
	xor.b32  	%r905, %r904, %r926;
	add.s32 	%r906, %r2, %r905;
	add.s32 	%r907, %r906, -637770787;
	cvt.rn.f32.u32 	%f1, %r907;
	div.rn.f32 	%f2, %f1, 0f447A0000;
	mov.u32 	%r908, %tid.x;
	mov.u32 	%r909, %ntid.x;
	mad.lo.s32 	%r910, %r1, %r909, %r908;
	mul.wide.s32 	%rd24, %r910, 4;
	add.s64 	%rd25, %rd23, %rd24;
	st.global.f32 	[%rd25], %f2;
	ret;

}
	// .globl	_Z9SomatorioPfS_l
.visible .entry _Z9SomatorioPfS_l(
	.param .u64 .ptr .align 1 _Z9SomatorioPfS_l_param_0,
	.param .u64 .ptr .align 1 _Z9SomatorioPfS_l_param_1,
	.param .u64 _Z9SomatorioPfS_l_param_2
)
{
	.reg .pred 	%p<6>;
	.reg .b32 	%r<13>;
	.reg .b32 	%f<9>;
	.reg .b64 	%rd<11>;

	ld.param.u64 	%rd2, [_Z9SomatorioPfS_l_param_0];
	ld.param.u64 	%rd3, [_Z9SomatorioPfS_l_param_1];
	ld.param.u64 	%rd4, [_Z9SomatorioPfS_l_param_2];
	mov.u32 	%r1, %ctaid.x;
	mov.u32 	%r12, %ntid.x;
	mov.u32 	%r3, %tid.x;
	mad.lo.s32 	%r7, %r1, %r12, %r3;
	cvt.s64.s32 	%rd1, %r7;
	setp.le.s64 	%p1, %rd4, %rd1;
	mov.f32 	%f8, 0f00000000;
	@%p1 bra 	$L__BB1_2;
	cvta.to.global.u64 	%rd5, %rd2;
	shl.b64 	%rd6, %rd1, 2;
	add.s64 	%rd7, %rd5, %rd6;
	ld.global.f32 	%f8, [%rd7];
$L__BB1_2:
	shl.b32 	%r8, %r3, 2;
	mov.u32 	%r9, sdata;
	add.s32 	%r4, %r9, %r8;
	st.shared.f32 	[%r4], %f8;
	bar.sync 	0;
	setp.lt.u32 	%p2, %r12, 2;
	@%p2 bra 	$L__BB1_6;
$L__BB1_3:
	shr.u32 	%r6, %r12, 1;
	setp.ge.u32 	%p3, %r3, %r6;
	@%p3 bra 	$L__BB1_5;
	shl.b32 	%r10, %r6, 2;
	add.s32 	%r11, %r4, %r10;
	ld.shared.f32 	%f4, [%r11];
	ld.shared.f32 	%f5, [%r4];
	add.f32 	%f6, %f4, %f5;
	st.shared.f32 	[%r4], %f6;
$L__BB1_5:
	bar.sync 	0;
	setp.gt.u32 	%p4, %r12, 3;
	mov.u32 	%r12, %r6;
	@%p4 bra 	$L__BB1_3;
$L__BB1_6:
	setp.ne.s32 	%p5, %r3, 0;
	@%p5 bra 	$L__BB1_8;
	ld.shared.f32 	%f7, [sdata];
	cvta.to.global.u64 	%rd8, %rd3;
	mul.wide.u32 	%rd9, %r1, 4;
	add.s64 	%rd10, %rd8, %rd9;
	st.global.f32 	[%rd10], %f7;
$L__BB1_8:
	ret;

}


// ===== COMPILED SASS (sm_100) =====

	.target	sm_100

	.elftype	@"ET_EXEC"


//--------------------- .note.nv.tkinfo           --------------------------
	.section	.note.nv.tkinfo,"",@"SHT_NOTE"
	.sectionflags	@"SHF_NOTE_NV_TKINFO"
	.tkinfo
        /*0018*/ 	.word	0x00000002
        /*0030*/ 	.string	""
        /*0030*/ 	.string	"ptxas"
        /*0030*/ 	.string	"Cuda compilation tools, release 13.0, V13.0.88"
        /*0030*/ 	.string	"Build cuda_13.0.r13.0/compiler.36424714_0"
        /*0030*/ 	.string	"-arch sm_100 -m 64 "



//--------------------- .note.nv.cuinfo           --------------------------
	.section	.note.nv.cuinfo,"",@"SHT_NOTE"
	.sectionflags	@"SHF_NOTE_NV_CUINFO"
        /*0018*/ 	.short	0x0002
        /*001a*/ 	.short	0x0064
        /*001c*/ 	.short	0x0082
	.zero		2


//--------------------- .nv.info                  --------------------------
	.section	.nv.info,"",@"SHT_CUDA_INFO"
	.align	4


	//----- nvinfo : EIATTR_REGCOUNT
	.align		4
        /*0000*/ 	.byte	0x04, 0x2f
        /*0002*/ 	.short	(.L_10 - .L_9)
	.align		4
.L_9:
        /*0004*/ 	.word	index@(_Z6RandomPflj)
        /*0008*/ 	.word	0x0000001f


	//----- nvinfo : EIATTR_FRAME_SIZE
	.align		4
.L_10:
        /*000c*/ 	.byte	0x04, 0x11
        /*000e*/ 	.short	(.L_12 - .L_11)
	.align		4
.L_11:
        /*0010*/ 	.word	index@($__internal_0_$__cuda_sm3x_div_rn_noftz_f32_slowpath)
        /*0014*/ 	.word	0x00000030


	//----- nvinfo : EIATTR_FRAME_SIZE
	.align		4
.L_12:
        /*0018*/ 	.byte	0x04, 0x11
        /*001a*/ 	.short	(.L_14 - .L_13)
	.align		4
.L_13:
        /*001c*/ 	.word	index@(_Z6RandomPflj)
        /*0020*/ 	.word	0x00000030


	//----- nvinfo : EIATTR_REGCOUNT
	.align		4
.L_14:
        /*0024*/ 	.byte	0x04, 0x2f
        /*0026*/ 	.short	(.L_16 - .L_15)
	.align		4
.L_15:
        /*0028*/ 	.word	index@(_Z9SomatorioPfS_l)
        /*002c*/ 	.word	0x0000000b


	//----- nvinfo : EIATTR_FRAME_SIZE
	.align		4
.L_16:
        /*0030*/ 	.byte	0x04, 0x11
        /*0032*/ 	.short	(.L_18 - .L_17)
	.align		4
.L_17:
        /*0034*/ 	.word	index@(_Z9SomatorioPfS_l)
        /*0038*/ 	.word	0x00000000


	//----- nvinfo : EIATTR_MIN_STACK_SIZE
	.align		4
.L_18:
        /*003c*/ 	.byte	0x04, 0x12
        /*003e*/ 	.short	(.L_20 - .L_19)
	.align		4
.L_19:
        /*0040*/ 	.word	index@(_Z9SomatorioPfS_l)
        /*0044*/ 	.word	0x00000000


	//----- nvinfo : EIATTR_MIN_STACK_SIZE
	.align		4
.L_20:
        /*0048*/ 	.byte	0x04, 0x12
        /*004a*/ 	.short	(.L_22 - .L_21)
	.align		4
.L_21:
        /*004c*/ 	.word	index@(_Z6RandomPflj)
        /*0050*/ 	.word	0x00000030
.L_22:


//--------------------- .nv.compat                --------------------------
	.section	.nv.compat,"",@"SHT_CUDA_COMPAT_INFO"
	.align	4
        /*0000*/ 	.byte	0x02, 0x09, 0x00, 0x00, 0x02, 0x02, 0x01, 0x00, 0x02, 0x05, 0x05, 0x00, 0x03, 0x07, 0x01, 0x01
        /*0010*/ 	.byte	0x02, 0x03, 0x00, 0x00, 0x02, 0x06, 0x01, 0x00, 0x04, 0x0b, 0x08, 0x00, 0x01, 0x00, 0x00, 0x00
        /*0020*/ 	.byte	0x00, 0x00, 0x00, 0x00


//--------------------- .nv.info._Z9SomatorioPfS_l --------------------------
	.section	.nv.info._Z9SomatorioPfS_l,"",@"SHT_CUDA_INFO"
	.sectionflags	@""
	.align	4


	//----- nvinfo : EIATTR_CUDA_API_VERSION
	.align		4
        /*0000*/ 	.byte	0x04, 0x37
        /*0002*/ 	.short	(.L_24 - .L_23)
.L_23:
        /*0004*/ 	.word	0x00000082


	//----- nvinfo : EIATTR_KPARAM_INFO
	.align		4
.L_24:
        /*0008*/ 	.byte	0x04, 0x17
        /*000a*/ 	.short	(.L_26 - .L_25)
.L_25:
        /*000c*/ 	.word	0x00000000
        /*0010*/ 	.short	0x0002
        /*0012*/ 	.short	0x0010
        /*0014*/ 	.byte	0x00, 0xf0, 0x21, 0x00


	//----- nvinfo : EIATTR_KPARAM_INFO
	.align		4
.L_26:
        /*0018*/ 	.byte	0x04, 0x17
        /*001a*/ 	.short	(.L_28 - .L_27)
.L_27:
        /*001c*/ 	.word	0x00000000
        /*0020*/ 	.short	0x0001
        /*0022*/ 	.short	0x0008
        /*0024*/ 	.byte	0x00, 0xf5, 0x21, 0x00


	//----- nvinfo : EIATTR_KPARAM_INFO
	.align		4
.L_28:
        /*0028*/ 	.byte	0x04, 0x17
        /*002a*/ 	.short	(.L_30 - .L_29)
.L_29:
        /*002c*/ 	.word	0x00000000
        /*0030*/ 	.short	0x0000
        /*0032*/ 	.short	0x0000
        /*0034*/ 	.byte	0x00, 0xf5, 0x21, 0x00


	//----- nvinfo : EIATTR_SPARSE_MMA_MASK
	.align		4
.L_30:
        /*0038*/ 	.byte	0x03, 0x50
        /*003a*/ 	.short	0x0000


	//----- nvinfo : EIATTR_MAXREG_COUNT
	.align		4
        /*003c*/ 	.byte	0x03, 0x1b
        /*003e*/ 	.short	0x00ff


	//----- nvinfo : EIATTR_NUM_BARRIERS
	.align		4
        /*0040*/ 	.byte	0x02, 0x4c
        /*0042*/ 	.byte	0x01
	.zero		1


	//----- nvinfo : EIATTR_MERCURY_ISA_VERSION
	.align		4
        /*0044*/ 	.byte	0x03, 0x5f
        /*0046*/ 	.short	0x0101


	//----- nvinfo : EIATTR_VRC_CTA_INIT_COUNT
	.align		4
        /*0048*/ 	.byte	0x02, 0x4a
	.zero		1
	.zero		1


	//----- nvinfo : EIATTR_EXIT_INSTR_OFFSETS
	.align		4
        /*004c*/ 	.byte	0x04, 0x1c
        /*004e*/ 	.short	(.L_32 - .L_31)


	//   ....[0]....
.L_31:
        /*0050*/ 	.word	0x00000240


	//   ....[1]....
        /*0054*/ 	.word	0x000002c0


	//----- nvinfo : EIATTR_CBANK_PARAM_SIZE
	.align		4
.L_32:
        /*0058*/ 	.byte	0x03, 0x19
        /*005a*/ 	.short	0x0018


	//----- nvinfo : EIATTR_PARAM_CBANK
	.align		4
        /*005c*/ 	.byte	0x04, 0x0a
        /*005e*/ 	.short	(.L_34 - .L_33)
	.align		4
.L_33:
        /*0060*/ 	.word	index@(.nv.constant0._Z9SomatorioPfS_l)
        /*0064*/ 	.short	0x0380
        /*0066*/ 	.short	0x0018


	//----- nvinfo : EIATTR_SW_WAR
	.align		4
.L_34:
        /*0068*/ 	.byte	0x04, 0x36
        /*006a*/ 	.short	(.L_36 - .L_35)
.L_35:
        /*006c*/ 	.word	0x00000008
.L_36:


//--------------------- .nv.info._Z6RandomPflj    --------------------------
	.section	.nv.info._Z6RandomPflj,"",@"SHT_CUDA_INFO"
	.sectionflags	@""
	.align	4


	//----- nvinfo : EIATTR_CUDA_API_VERSION
	.align		4
        /*0000*/ 	.byte	0x04, 0x37
        /*0002*/ 	.short	(.L_38 - .L_37)
.L_37:
        /*0004*/ 	.word	0x00000082


	//----- nvinfo : EIATTR_KPARAM_INFO
	.align		4
.L_38:
        /*0008*/ 	.byte	0x04, 0x17
        /*000a*/ 	.short	(.L_40 - .L_39)
.L_39:
        /*000c*/ 	.word	0x00000000
        /*0010*/ 	.short	0x0002
        /*0012*/ 	.short	0x0010
        /*0014*/ 	.byte	0x00, 0xf0, 0x11, 0x00


	//----- nvinfo : EIATTR_KPARAM_INFO
	.align		4
.L_40:
        /*0018*/ 	.byte	0x04, 0x17
        /*001a*/ 	.short	(.L_42 - .L_41)
.L_41:
        /*001c*/ 	.word	0x00000000
        /*0020*/ 	.short	0x0001
        /*0022*/ 	.short	0x0008
        /*0024*/ 	.byte	0x00, 0xf0, 0x21, 0x00


	//----- nvinfo : EIATTR_KPARAM_INFO
	.align		4
.L_42:
        /*0028*/ 	.byte	0x04, 0x17
        /*002a*/ 	.short	(.L_44 - .L_43)
.L_43:
        /*002c*/ 	.word	0x00000000
        /*0030*/ 	.short	0x0000
        /*0032*/ 	.short	0x0000
        /*0034*/ 	.byte	0x00, 0xf5, 0x21, 0x00


	//----- nvinfo : EIATTR_SPARSE_MMA_MASK
	.align		4
.L_44:
        /*0038*/ 	.byte	0x03, 0x50
        /*003a*/ 	.short	0x0000


	//----- nvinfo : EIATTR_MAXREG_COUNT
	.align		4
        /*003c*/ 	.byte	0x03, 0x1b
        /*003e*/ 	.short	0x00ff


	//----- nvinfo : EIATTR_MERCURY_ISA_VERSION
	.align		4
        /*0040*/ 	.byte	0x03, 0x5f
        /*0042*/ 	.short	0x0101


	//----- nvinfo : EIATTR_VRC_CTA_INIT_COUNT
	.align		4
        /*0044*/ 	.byte	0x02, 0x4a
	.zero		1
	.zero		1


	//----- nvinfo : EIATTR_EXIT_INSTR_OFFSETS
	.align		4
        /*0048*/ 	.byte	0x04, 0x1c
        /*004a*/ 	.short	(.L_46 - .L_45)


	//   ....[0]....
.L_45:
        /*004c*/ 	.word	0x00002740


	//----- nvinfo : EIATTR_CRS_STACK_SIZE
	.align		4
.L_46:
        /*0050*/ 	.byte	0x04, 0x1e
        /*0052*/ 	.short	(.L_48 - .L_47)
.L_47:
        /*0054*/ 	.word	0x00000000


	//----- nvinfo : EIATTR_CBANK_PARAM_SIZE
	.align		4
.L_48:
        /*0058*/ 	.byte	0x03, 0x19
        /*005a*/ 	.short	0x0014


	//----- nvinfo : EIATTR_PARAM_CBANK
	.align		4
        /*005c*/ 	.byte	0x04, 0x0a
        /*005e*/ 	.short	(.L_50 - .L_49)
	.align		4
.L_49:
        /*0060*/ 	.word	index@(.nv.constant0._Z6RandomPflj)
        /*0064*/ 	.short	0x0380
        /*0066*/ 	.short	0x0014


	//----- nvinfo : EIATTR_SW_WAR
	.align		4
.L_50:
        /*0068*/ 	.byte	0x04, 0x36
        /*006a*/ 	.short	(.L_52 - .L_51)
.L_51:
        /*006c*/ 	.word	0x00000008
.L_52:


//--------------------- .nv.callgraph             --------------------------
	.section	.nv.callgraph,"",@"SHT_CUDA_CALLGRAPH"
	.align	4
	.sectionentsize	8
	.align		4
        /*0000*/ 	.word	0x00000000
	.align		4
        /*0004*/ 	.word	0xffffffff
	.align		4
        /*0008*/ 	.word	0x00000000
	.align		4
        /*000c*/ 	.word	0xfffffffe
	.align		4
        /*0010*/ 	.word	0x00000000
	.align		4
        /*0014*/ 	.word	0xfffffffd
	.align		4
        /*0018*/ 	.word	0x00000000
	.align		4
        /*001c*/ 	.word	0xfffffffc


//--------------------- .nv.constant4             --------------------------
	.section	.nv.constant4,"a",@progbits
	.align	8
	.align		8
.nv.constant4:
        /*0000*/ 	.dword	precalc_xorwow_matrix
	.align		8
        /*0008*/ 	.dword	precalc_xorwow_offset_matrix
	.align		8
        /*0010*/ 	.dword	mrg32k3aM1
	.align		8
        /*0018*/ 	.dword	mrg32k3aM2
	.align		8
        /*0020*/ 	.dword	mrg32k3aM1SubSeq
	.align		8
        /*0028*/ 	.dword	mrg32k3aM2SubSeq
	.align		8
        /*0030*/ 	.dword	mrg32k3aM1Seq
	.align		8
        /*0038*/ 	.dword	mrg32k3aM2Seq


//--------------------- .nv.constant3             --------------------------
	.section	.nv.constant3,"a",@progbits
	.align	8
.nv.constant3:
	.type		__cr_lgamma_table,@object
	.size		__cr_lgamma_table,(.L_8 - __cr_lgamma_table)
__cr_lgamma_table:
        /*0000*/ 	.byte	0x00, 0x00, 0x00, 0x00, 0x00, 0x00, 0x00, 0x00, 0x00, 0x00, 0x00, 0x00, 0x00, 0x00, 0x00, 0x00
        /*0010*/ 	.byte	0xef, 0x39, 0xfa, 0xfe, 0x42, 0x2e, 0xe6, 0x3f, 0x02, 0x20, 0x2a, 0xfa, 0x0b, 0xab, 0xfc, 0x3f
        /*0020*/ 	.byte	0xf9, 0x2c, 0x92, 0x7c, 0xa7, 0x6c, 0x09, 0x40, 0xc9, 0x79, 0x44, 0x3c, 0x64, 0x26, 0x13, 0x40
        /*0030*/ 	.byte	0xca, 0x01, 0xcf, 0x3a, 0x27, 0x51, 0x1a, 0x40, 0x30, 0xcc, 0x2d, 0xf3, 0xe1, 0x0c, 0x21, 0x40
        /*0040*/ 	.byte	0x0d, 0xb7, 0xfc, 0x82, 0x8e, 0x35, 0x25, 0x40
.L_8:


//--------------------- .text._Z9SomatorioPfS_l   --------------------------
	.section	.text._Z9SomatorioPfS_l,"ax",@progbits
	.align	128
        .global         _Z9SomatorioPfS_l
        .type           _Z9SomatorioPfS_l,@function
        .size           _Z9SomatorioPfS_l,(.L_x_23 - _Z9SomatorioPfS_l)
        .other          _Z9SomatorioPfS_l,@"STO_CUDA_ENTRY STV_DEFAULT"
_Z9SomatorioPfS_l:
.text._Z9SomatorioPfS_l:
[----:B------:R-:W-:Y:S01]  /*0000*/  LDC R1, c[0x0][0x37c] ;  /* 0x0000df00ff017b82 */ /* 0x000fe20000000800 */
[----:B------:R-:W0:Y:S01]  /*0010*/  S2R R7, SR_CTAID.X ;  /* 0x0000000000077919 */ /* 0x000e220000002500 */
[----:B------:R-:W0:Y:S01]  /*0020*/  LDCU UR8, c[0x0][0x360] ;  /* 0x00006c00ff0877ac */ /* 0x000e220008000800 */
[----:B------:R-:W0:Y:S01]  /*0030*/  S2R R6, SR_TID.X ;  /* 0x0000000000067919 */ /* 0x000e220000002100 */
[----:B------:R-:W1:Y:S01]  /*0040*/  LDCU.64 UR4, c[0x0][0x390] ;  /* 0x00007200ff0477ac */ /* 0x000e620008000a00 */
[----:B------:R-:W2:Y:S01]  /*0050*/  LDCU.64 UR6, c[0x0][0x358] ;  /* 0x00006b00ff0677ac */ /* 0x000ea20008000a00 */
[----:B0-----:R-:W-:-:S05]  /*0060*/  IMAD R0, R7, UR8, R6 ;  /* 0x0000000807007c24 */ /* 0x001fca000f8e0206 */
[----:B-1----:R-:W-:Y:S02]  /*0070*/  ISETP.GE.U32.AND P0, PT, R0, UR4, PT ;  /* 0x0000000400007c0c */ /* 0x002fe4000bf06070 */
[----:B------:R-:W-:-:S04]  /*0080*/  SHF.R.S32.HI R3, RZ, 0x1f, R0 ;  /* 0x0000001fff037819 */ /* 0x000fc80000011400 */
[----:B------:R-:W-:-:S13]  /*0090*/  ISETP.GE.AND.EX P0, PT, R3, UR5, PT, P0 ;  /* 0x0000000503007c0c */ /* 0x000fda000bf06300 */
[----:B------:R-:W0:Y:S02]  /*00a0*/  @!P0 LDC.64 R4, c[0x0][0x380] ;  /* 0x0000e000ff048b82 */ /* 0x000e240000000a00 */
[----:B0-----:R-:W-:Y:S01]  /*00b0*/  @!P0 LEA R2, P1, R0, R4, 0x2 ;  /* 0x0000000400028211 */ /* 0x001fe200078210ff */
[----:B------:R-:W-:-:S03]  /*00c0*/  IMAD.MOV.U32 R4, RZ, RZ, RZ ;  /* 0x000000ffff047224 */ /* 0x000fc600078e00ff */
[----:B------:R-:W-:-:S05]  /*00d0*/  @!P0 LEA.HI.X R3, R0, R5, R3, 0x2, P1 ;  /* 0x0000000500038211 */ /* 0x000fca00008f1403 */
[----:B--2---:R-:W2:Y:S01]  /*00e0*/  @!P0 LDG.E R4, desc[UR6][R2.64] ;  /* 0x0000000602048981 */ /* 0x004ea2000c1e1900 */
[----:B------:R-:W0:Y:S01]  /*00f0*/  S2UR UR5, SR_CgaCtaId ;  /* 0x00000000000579c3 */ /* 0x000e220000008800 */
[----:B------:R-:W-:Y:S01]  /*0100*/  IMAD.U32 R0, RZ, RZ, UR8 ;  /* 0x00000008ff007e24 */ /* 0x000fe2000f8e00ff */
[----:B------:R-:W-:Y:S01]  /*0110*/  UMOV UR4, 0x400 ;  /* 0x0000040000047882 */ /* 0x000fe20000000000 */
[----:B------:R-:W-:-:S03]  /*0120*/  ISETP.NE.AND P0, PT, R6, RZ, PT ;  /* 0x000000ff0600720c */ /* 0x000fc60003f05270 */
[----:B------:R-:W-:Y:S01]  /*0130*/  ISETP.GE.U32.AND P1, PT, R0, 0x2, PT ;  /* 0x000000020000780c */ /* 0x000fe20003f26070 */
[----:B0-----:R-:W-:-:S06]  /*0140*/  ULEA UR4, UR5, UR4, 0x18 ;  /* 0x0000000405047291 */ /* 0x001fcc000f8ec0ff */
[----:B------:R-:W-:-:S05]  /*0150*/  LEA R5, R6, UR4, 0x2 ;  /* 0x0000000406057c11 */ /* 0x000fca000f8e10ff */
[----:B--2---:R0:W-:Y:S01]  /*0160*/  STS [R5], R4 ;  /* 0x0000000405007388 */ /* 0x0041e20000000800 */
[----:B------:R-:W-:Y:S06]  /*0170*/  BAR.SYNC.DEFER_BLOCKING 0x0 ;  /* 0x0000000000007b1d */ /* 0x000fec0000010000 */
[----:B------:R-:W-:Y:S05]  /*0180*/  @!P1 BRA `(.L_x_0) ;  /* 0x00000000002c9947 */ /* 0x000fea0003800000 */
.L_x_1:
[----:B------:R-:W-:-:S04]  /*0190*/  SHF.R.U32.HI R8, RZ, 0x1, R0 ;  /* 0x00000001ff087819 */ /* 0x000fc80000011600 */
[----:B------:R-:W-:-:S13]  /*01a0*/  ISETP.GE.U32.AND P1, PT, R6, R8, PT ;  /* 0x000000080600720c */ /* 0x000fda0003f26070 */
[----:B------:R-:W-:Y:S01]  /*01b0*/  @!P1 IMAD R2, R8, 0x4, R5 ;  /* 0x0000000408029824 */ /* 0x000fe200078e0205 */
[----:B------:R-:W-:Y:S05]  /*01c0*/  @!P1 LDS R3, [R5] ;  /* 0x0000000005039984 */ /* 0x000fea0000000800 */
[----:B------:R-:W0:Y:S02]  /*01d0*/  @!P1 LDS R2, [R2] ;  /* 0x0000000002029984 */ /* 0x000e240000000800 */
[----:B0-----:R-:W-:-:S05]  /*01e0*/  @!P1 FADD R4, R2, R3 ;  /* 0x0000000302049221 */ /* 0x001fca0000000000 */
[----:B------:R1:W-:Y:S01]  /*01f0*/  @!P1 STS [R5], R4 ;  /* 0x0000000405009388 */ /* 0x0003e20000000800 */
[----:B------:R-:W-:Y:S01]  /*0200*/  BAR.SYNC.DEFER_BLOCKING 0x0 ;  /* 0x0000000000007b1d */ /* 0x000fe20000010000 */
[----:B------:R-:W-:Y:S01]  /*0210*/  ISETP.GT.U32.AND P1, PT, R0, 0x3, PT ;  /* 0x000000030000780c */ /* 0x000fe20003f24070 */
[----:B------:R-:W-:-:S12]  /*0220*/  IMAD.MOV.U32 R0, RZ, RZ, R8 ;  /* 0x000000ffff007224 */ /* 0x000fd800078e0008 */
[----:B-1----:R-:W-:Y:S05]  /*0230*/  @P1 BRA `(.L_x_1) ;  /* 0xfffffffc00d41947 */ /* 0x002fea000383ffff */
.L_x_0:
[----:B------:R-:W-:Y:S05]  /*0240*/  @P0 EXIT ;  /* 0x000000000000094d */ /* 0x000fea0003800000 */
[----:B------:R-:W1:Y:S01]  /*0250*/  S2UR UR5, SR_CgaCtaId ;  /* 0x00000000000579c3 */ /* 0x000e620000008800 */
[----:B------:R-:W-:-:S07]  /*0260*/  UMOV UR4, 0x400 ;  /* 0x0000040000047882 */ /* 0x000fce0000000000 */
[----:B------:R-:W2:Y:S01]  /*0270*/  LDC.64 R2, c[0x0][0x388] ;  /* 0x0000e200ff027b82 */ /* 0x000ea20000000a00 */
[----:B-1----:R-:W-:Y:S01]  /*0280*/  ULEA UR4, UR5, UR4, 0x18 ;  /* 0x0000000405047291 */ /* 0x002fe2000f8ec0ff */
[----:B--2---:R-:W-:-:S08]  /*0290*/  IMAD.WIDE.U32 R2, R7, 0x4, R2 ;  /* 0x0000000407027825 */ /* 0x004fd000078e0002 */
[----:B0-----:R-:W0:Y:S04]  /*02a0*/  LDS R5, [UR4] ;  /* 0x00000004ff057984 */ /* 0x001e280008000800 */
[----:B0-----:R-:W-:Y:S01]  /*02b0*/  STG.E desc[UR6][R2.64], R5 ;  /* 0x0000000502007986 */ /* 0x001fe2000c101906 */
[----:B------:R-:W-:Y:S05]  /*02c0*/  EXIT ;  /* 0x000000000000794d */ /* 0x000fea0003800000 */
.L_x_2:
[----:B------:R-:W-:-:S00]  /*02d0*/  BRA `(.L_x_2) ;  /* 0xfffffffc00fc7947 */ /* 0x000fc0000383ffff */
[----:B------:R-:W-:-:S00]  /*02e0*/  NOP ;  /* 0x0000000000007918 */ /* 0x000fc00000000000 */
        /* <DEDUP_REMOVED lines=9> */
.L_x_23:


//--------------------- .text._Z6RandomPflj       --------------------------
	.section	.text._Z6RandomPflj,"ax",@progbits
	.align	128
        .global         _Z6RandomPflj
        .type           _Z6RandomPflj,@function
        .size           _Z6RandomPflj,(.L_x_22 - _Z6RandomPflj)
        .other          _Z6RandomPflj,@"STO_CUDA_ENTRY STV_DEFAULT"
_Z6RandomPflj:
.text._Z6RandomPflj:
[----:B------:R-:W0:Y:S08]  /*0000*/  LDC R1, c[0x0][0x37c] ;  /* 0x0000df00ff017b82 */ /* 0x000e300000000800 */
[----:B------:R-:W1:Y:S01]  /*0010*/  LDC R0, c[0x0][0x390] ;  /* 0x0000e400ff007b82 */ /* 0x000e620000000800 */
[----:B0-----:R-:W-:Y:S01]  /*0020*/  VIADD R1, R1, 0xffffffd0 ;  /* 0xffffffd001017836 */ /* 0x001fe20000000000 */
[----:B------:R-:W0:Y:S01]  /*0030*/  LDCU.64 UR8, c[0x0][0x358] ;  /* 0x00006b00ff0877ac */ /* 0x000e220008000a00 */
[----:B------:R-:W-:-:S02]  /*0040*/  IMAD.MOV.U32 R7, RZ, RZ, -0x75bd8fc ;  /* 0xf8a42704ff077424 */ /* 0x000fc400078e00ff */
[----:B------:R-:W-:-:S03]  /*0050*/  IMAD.MOV.U32 R4, RZ, RZ, -0x23270784 ;  /* 0xdcd8f87cff047424 */ /* 0x000fc600078e00ff */
[----:B------:R-:W2:Y:S01]  /*0060*/  S2UR UR5, SR_CTAID.X ;  /* 0x00000000000579c3 */ /* 0x000ea20000002500 */
[----:B-1----:R-:W-:-:S05]  /*0070*/  LOP3.LUT R0, R0, 0xaad26b49, RZ, 0x3c, !PT ;  /* 0xaad26b4900007812 */ /* 0x002fca00078e3cff */
[----:B------:R-:W-:Y:S01]  /*0080*/  IMAD R0, R0, 0x4182bed5, RZ ;  /* 0x4182bed500007824 */ /* 0x000fe200078e02ff */
[----:B--2---:R-:W-:-:S03]  /*0090*/  UISETP.NE.AND UP0, UPT, UR5, URZ, UPT ;  /* 0x000000ff0500728c */ /* 0x004fc6000bf05270 */
[C---:B------:R-:W-:Y:S01]  /*00a0*/  VIADD R5, R0.reuse, 0x583f19 ;  /* 0x00583f1900057836 */ /* 0x040fe20000000000 */
[C---:B------:R-:W-:Y:S01]  /*00b0*/  LOP3.LUT R6, R0.reuse, 0x159a55e5, RZ, 0x3c, !PT ;  /* 0x159a55e500067812 */ /* 0x040fe200078e3cff */
[C---:B------:R-:W-:Y:S02]  /*00c0*/  VIADD R2, R0.reuse, 0xd9f6dc18 ;  /* 0xd9f6dc1800027836 */ /* 0x040fe40000000000 */
[----:B------:R-:W-:Y:S01]  /*00d0*/  VIADD R3, R0, 0x75bcd15 ;  /* 0x075bcd1500037836 */ /* 0x000fe20000000000 */
[----:B------:R1:W-:Y:S04]  /*00e0*/  STL.64 [R1+0x10], R4 ;  /* 0x0000100401007387 */ /* 0x0003e80000100a00 */
[----:B------:R1:W-:Y:S04]  /*00f0*/  STL.64 [R1+0x8], R6 ;  /* 0x0000080601007387 */ /* 0x0003e80000100a00 */
[----:B------:R1:W-:Y:S01]  /*0100*/  STL.64 [R1], R2 ;  /* 0x0000000201007387 */ /* 0x0003e20000100a00 */
[----:B0-----:R-:W-:Y:S05]  /*0110*/  BRA.U !UP0, `(.L_x_3) ;  /* 0x0000002508187547 */ /* 0x001fea000b800000 */
[----:B------:R-:W-:Y:S01]  /*0120*/  IMAD.MOV.U32 R0, RZ, RZ, RZ ;  /* 0x000000ffff007224 */ /* 0x000fe200078e00ff */
[----:B------:R-:W-:Y:S01]  /*0130*/  UMOV UR6, UR5 ;  /* 0x0000000500067c82 */ /* 0x000fe20008000000 */
[----:B------:R-:W-:-:S05]  /*0140*/  UMOV UR4, URZ ;  /* 0x000000ff00047c82 */ /* 0x000fca0008000000 */
.L_x_11:
[----:B------:R-:W-:-:S04]  /*0150*/  ULOP3.LUT UR7, UR6, 0x3, URZ, 0xc0, !UPT ;  /* 0x0000000306077892 */ /* 0x000fc8000f8ec0ff */
[----:B------:R-:W-:-:S04]  /*0160*/  UISETP.NE.U32.AND UP0, UPT, UR7, URZ, UPT ;  /* 0x000000ff0700728c */ /* 0x000fc8000bf05070 */
[----:B------:R-:W-:-:S09]  /*0170*/  UISETP.NE.AND.EX UP0, UPT, URZ, URZ, UPT, UP0 ;  /* 0x000000ffff00728c */ /* 0x000fd2000bf05300 */
[----:B0-2---:R-:W-:Y:S05]  /*0180*/  BRA.U !UP0, `(.L_x_4) ;  /* 0x0000002108e07547 */ /* 0x005fea000b800000 */
[----:B------:R-:W0:Y:S01]  /*0190*/  LDC.64 R8, c[0x4][RZ] ;  /* 0x01000000ff087b82 */ /* 0x000e220000000a00 */
[----:B-1----:R-:W-:Y:S02]  /*01a0*/  CS2R R2, SRZ ;  /* 0x0000000000027805 */ /* 0x002fe4000001ff00 */
[----:B------:R-:W-:Y:S02]  /*01b0*/  CS2R R4, SRZ ;  /* 0x0000000000047805 */ /* 0x000fe4000001ff00 */
[----:B------:R-:W-:Y:S01]  /*01c0*/  CS2R R6, SRZ ;  /* 0x0000000000067805 */ /* 0x000fe2000001ff00 */
[----:B0-----:R-:W-:-:S07]  /*01d0*/  IMAD.WIDE.U32 R8, R0, 0xc80, R8 ;  /* 0x00000c8000087825 */ /* 0x001fce00078e0008 */
.L_x_6:
[----:B------:R-:W-:-:S06]  /*01e0*/  IMAD R12, R2, 0x4, R1 ;  /* 0x00000004020c7824 */ /* 0x000fcc00078e0201 */
[----:B------:R-:W5:Y:S01]  /*01f0*/  LDL R12, [R12+0x4] ;  /* 0x000004000c0c7983 */ /* 0x000f620000100800 */
[----:B------:R-:W-:-:S07]  /*0200*/  IMAD.MOV.U32 R13, RZ, RZ, RZ ;  /* 0x000000ffff0d7224 */ /* 0x000fce00078e00ff */
.L_x_5:
[----:B-----5:R-:W-:Y:S01]  /*0210*/  SHF.R.U32.HI R21, RZ, R13, R12 ;  /* 0x0000000dff157219 */ /* 0x020fe2000001160c */
[----:B------:R-:W-:-:S03]  /*0220*/  IMAD.SHL.U32 R10, R2, 0x20, RZ ;  /* 0x00000020020a7824 */ /* 0x000fc600078e00ff */
[----:B------:R-:W-:Y:S01]  /*0230*/  LOP3.LUT R11, R21, 0x1, RZ, 0xc0, !PT ;  /* 0x00000001150b7812 */ /* 0x000fe200078ec0ff */
[----:B------:R-:W-:-:S03]  /*0240*/  IMAD.IADD R10, R10, 0x1, R13 ;  /* 0x000000010a0a7824 */ /* 0x000fc600078e020d */
[----:B------:R-:W-:Y:S01]  /*0250*/  ISETP.NE.U32.AND P0, PT, R11, 0x1, PT ;  /* 0x000000010b00780c */ /* 0x000fe20003f05070 */
[----:B------:R-:W-:-:S03]  /*0260*/  IMAD R11, R10, 0x5, RZ ;  /* 0x000000050a0b7824 */ /* 0x000fc600078e02ff */
[----:B------:R-:W-:Y:S01]  /*0270*/  R2P PR, R21, 0x7e ;  /* 0x0000007e15007804 */ /* 0x000fe20000000000 */
[----:B------:R-:W-:-:S08]  /*0280*/  IMAD.WIDE.U32 R10, R11, 0x4, R8 ;  /* 0x000000040b0a7825 */ /* 0x000fd000078e0008 */
[----:B------:R-:W2:Y:S04]  /*0290*/  @!P0 LDG.E R18, desc[UR8][R10.64+0x10] ;  /* 0x000010080a128981 */ /* 0x000ea8000c1e1900 */
[----:B------:R-:W3:Y:S04]  /*02a0*/  @P1 LDG.E R20, desc[UR8][R10.64+0x24] ;  /* 0x000024080a141981 */ /* 0x000ee8000c1e1900 */
[----:B------:R-:W4:Y:S04]  /*02b0*/  @P2 LDG.E R22, desc[UR8][R10.64+0x38] ;  /* 0x000038080a162981 */ /* 0x000f28000c1e1900 */
[----:B------:R-:W4:Y:S04]  /*02c0*/  @P3 LDG.E R24, desc[UR8][R10.64+0x4c] ;  /* 0x00004c080a183981 */ /* 0x000f28000c1e1900 */
[----:B------:R-:W4:Y:S04]  /*02d0*/  @!P0 LDG.E R16, desc[UR8][R10.64] ;  /* 0x000000080a108981 */ /* 0x000f28000c1e1900 */
[----:B------:R-:W4:Y:S04]  /*02e0*/  @P4 LDG.E R26, desc[UR8][R10.64+0x60] ;  /* 0x000060080a1a4981 */ /* 0x000f28000c1e1900 */
[----:B------:R-:W4:Y:S04]  /*02f0*/  @P5 LDG.E R14, desc[UR8][R10.64+0x74] ;  /* 0x000074080a0e5981 */ /* 0x000f28000c1e1900 */
[----:B------:R-:W4:Y:S04]  /*0300*/  @!P0 LDG.E R15, desc[UR8][R10.64+0x4] ;  /* 0x000004080a0f8981 */ /* 0x000f28000c1e1900 */
[----:B------:R-:W4:Y:S04]  /*0310*/  @!P0 LDG.E R17, desc[UR8][R10.64+0xc] ;  /* 0x00000c080a118981 */ /* 0x000f28000c1e1900 */
[----:B------:R-:W4:Y:S04]  /*0320*/  @P1 LDG.E R19, desc[UR8][R10.64+0x18] ;  /* 0x000018080a131981 */ /* 0x000f28000c1e1900 */
[----:B------:R-:W4:Y:S04]  /*0330*/  @P1 LDG.E R23, desc[UR8][R10.64+0x20] ;  /* 0x000020080a171981 */ /* 0x000f28000c1e1900 */
[----:B------:R-:W4:Y:S04]  /*0340*/  @P2 LDG.E R25, desc[UR8][R10.64+0x2c] ;  /* 0x00002c080a192981 */ /* 0x000f28000c1e1900 */
[----:B------:R-:W4:Y:S01]  /*0350*/  @P5 LDG.E R27, desc[UR8][R10.64+0x68] ;  /* 0x000068080a1b5981 */ /* 0x000f22000c1e1900 */
[----:B--2---:R-:W-:-:S03]  /*0360*/  @!P0 LOP3.LUT R5, R5, R18, RZ, 0x3c, !PT ;  /* 0x0000001205058212 */ /* 0x004fc600078e3cff */
[----:B------:R-:W2:Y:S01]  /*0370*/  @P1 LDG.E R18, desc[UR8][R10.64+0x14] ;  /* 0x000014080a121981 */ /* 0x000ea2000c1e1900 */
[----:B---3--:R-:W-:-:S03]  /*0380*/  @P1 LOP3.LUT R5, R5, R20, RZ, 0x3c, !PT ;  /* 0x0000001405051212 */ /* 0x008fc600078e3cff */
[----:B------:R-:W3:Y:S01]  /*0390*/  @P1 LDG.E R20, desc[UR8][R10.64+0x1c] ;  /* 0x00001c080a141981 */ /* 0x000ee2000c1e1900 */
[----:B----4-:R-:W-:-:S03]  /*03a0*/  @P2 LOP3.LUT R5, R5, R22, RZ, 0x3c, !PT ;  /* 0x0000001605052212 */ /* 0x010fc600078e3cff */
[----:B------:R-:W4:Y:S01]  /*03b0*/  @P2 LDG.E R22, desc[UR8][R10.64+0x28] ;  /* 0x000028080a162981 */ /* 0x000f22000c1e1900 */
[----:B------:R-:W-:-:S03]  /*03c0*/  @P3 LOP3.LUT R5, R5, R24, RZ, 0x3c, !PT ;  /* 0x0000001805053212 */ /* 0x000fc600078e3cff */
[----:B------:R-:W4:Y:S01]  /*03d0*/  @P6 LDG.E R24, desc[UR8][R10.64+0x88] ;  /* 0x000088080a186981 */ /* 0x000f22000c1e1900 */
[----:B------:R-:W-:-:S03]  /*03e0*/  @!P0 LOP3.LUT R3, R3, R16, RZ, 0x3c, !PT ;  /* 0x0000001003038212 */ /* 0x000fc600078e3cff */
[----:B------:R-:W3:Y:S01]  /*03f0*/  @!P0 LDG.E R16, desc[UR8][R10.64+0x8] ;  /* 0x000008080a108981 */ /* 0x000ee2000c1e1900 */
[----:B------:R-:W-:-:S04]  /*0400*/  @P4 LOP3.LUT R5, R5, R26, RZ, 0x3c, !PT ;  /* 0x0000001a05054212 */ /* 0x000fc800078e3cff */
[----:B------:R-:W-:Y:S02]  /*0410*/  @P5 LOP3.LUT R5, R5, R14, RZ, 0x3c, !PT ;  /* 0x0000000e05055212 */ /* 0x000fe400078e3cff */
[----:B------:R-:W4:Y:S01]  /*0420*/  @P2 LDG.E R14, desc[UR8][R10.64+0x30] ;  /* 0x000030080a0e2981 */ /* 0x000f22000c1e1900 */
[----:B------:R-:W-:-:S03]  /*0430*/  @!P0 LOP3.LUT R6, R6, R15, RZ, 0x3c, !PT ;  /* 0x0000000f06068212 */ /* 0x000fc600078e3cff */
[----:B------:R-:W4:Y:S01]  /*0440*/  @P2 LDG.E R15, desc[UR8][R10.64+0x34] ;  /* 0x000034080a0f2981 */ /* 0x000f22000c1e1900 */
[----:B------:R-:W-:-:S03]  /*0450*/  @!P0 LOP3.LUT R4, R4, R17, RZ, 0x3c, !PT ;  /* 0x0000001104048212 */ /* 0x000fc600078e3cff */
[----:B------:R-:W4:Y:S01]  /*0460*/  @P3 LDG.E R17, desc[UR8][R10.64+0x40] ;  /* 0x000040080a113981 */ /* 0x000f22000c1e1900 */
[----:B------:R-:W-:-:S03]  /*0470*/  @P1 LOP3.LUT R6, R6, R19, RZ, 0x3c, !PT ;  /* 0x0000001306061212 */ /* 0x000fc600078e3cff */
[----:B------:R-:W4:Y:S01]  /*0480*/  @P3 LDG.E R19, desc[UR8][R10.64+0x48] ;  /* 0x000048080a133981 */ /* 0x000f22000c1e1900 */
[----:B------:R-:W-:-:S03]  /*0490*/  @P1 LOP3.LUT R4, R4, R23, RZ, 0x3c, !PT ;  /* 0x0000001704041212 */ /* 0x000fc600078e3cff */
[----:B------:R-:W4:Y:S01]  /*04a0*/  @P4 LDG.E R23, desc[UR8][R10.64+0x54] ;  /* 0x000054080a174981 */ /* 0x000f22000c1e1900 */
[----:B------:R-:W-:-:S03]  /*04b0*/  @P2 LOP3.LUT R6, R6, R25, RZ, 0x3c, !PT ;  /* 0x0000001906062212 */ /* 0x000fc600078e3cff */
[----:B------:R-:W4:Y:S01]  /*04c0*/  @P4 LDG.E R25, desc[UR8][R10.64+0x5c] ;  /* 0x00005c080a194981 */ /* 0x000f22000c1e1900 */
[----:B--2---:R-:W-:-:S03]  /*04d0*/  @P1 LOP3.LUT R3, R3, R18, RZ, 0x3c, !PT ;  /* 0x0000001203031212 */ /* 0x004fc600078e3cff */
[----:B------:R-:W2:Y:S01]  /*04e0*/  @P3 LDG.E R18, desc[UR8][R10.64+0x44] ;  /* 0x000044080a123981 */ /* 0x000ea2000c1e1900 */
[----:B---3--:R-:W-:-:S03]  /*04f0*/  @!P0 LOP3.LUT R7, R7, R16, RZ, 0x3c, !PT ;  /* 0x0000001007078212 */ /* 0x008fc600078e3cff */
[----:B------:R-:W3:Y:S01]  /*0500*/  @P3 LDG.E R16, desc[UR8][R10.64+0x3c] ;  /* 0x00003c080a103981 */ /* 0x000ee2000c1e1900 */
[----:B------:R-:W-:Y:S02]  /*0510*/  @P1 LOP3.LUT R7, R7, R20, RZ, 0x3c, !PT ;  /* 0x0000001407071212 */ /* 0x000fe400078e3cff */
[----:B----4-:R-:W-:Y:S01]  /*0520*/  @P2 LOP3.LUT R3, R3, R22, RZ, 0x3c, !PT ;  /* 0x0000001603032212 */ /* 0x010fe200078e3cff */
[----:B------:R-:W4:Y:S01]  /*0530*/  @P4 LDG.E R20, desc[UR8][R10.64+0x58] ;  /* 0x000058080a144981 */ /* 0x000f22000c1e1900 */
[----:B------:R-:W-:-:S03]  /*0540*/  @P2 LOP3.LUT R7, R7, R14, RZ, 0x3c, !PT ;  /* 0x0000000e07072212 */ /* 0x000fc600078e3cff */
[----:B------:R-:W4:Y:S04]  /*0550*/  @P4 LDG.E R14, desc[UR8][R10.64+0x50] ;  /* 0x000050080a0e4981 */ /* 0x000f28000c1e1900 */
[----:B------:R-:W4:Y:S01]  /*0560*/  @P5 LDG.E R22, desc[UR8][R10.64+0x64] ;  /* 0x000064080a165981 */ /* 0x000f22000c1e1900 */
[----:B------:R-:W-:Y:S02]  /*0570*/  LOP3.LUT P0, RZ, R21, 0x80, RZ, 0xc0, !PT ;  /* 0x0000008015ff7812 */ /* 0x000fe4000780c0ff */
[----:B------:R-:W-:Y:S02]  /*0580*/  @P2 LOP3.LUT R4, R4, R15, RZ, 0x3c, !PT ;  /* 0x0000000f04042212 */ /* 0x000fe400078e3cff */
[----:B------:R-:W4:Y:S01]  /*0590*/  @P5 LDG.E R15, desc[UR8][R10.64+0x70] ;  /* 0x000070080a0f5981 */ /* 0x000f22000c1e1900 */
[----:B------:R-:W-:-:S02]  /*05a0*/  @P3 LOP3.LUT R6, R6, R17, RZ, 0x3c, !PT ;  /* 0x0000001106063212 */ /* 0x000fc400078e3cff */
[----:B------:R-:W-:Y:S01]  /*05b0*/  @P3 LOP3.LUT R4, R4, R19, RZ, 0x3c, !PT ;  /* 0x0000001304043212 */ /* 0x000fe200078e3cff */
[----:B------:R-:W4:Y:S01]  /*05c0*/  @P6 LDG.E R17, desc[UR8][R10.64+0x7c] ;  /* 0x00007c080a116981 */ /* 0x000f22000c1e1900 */
[----:B------:R-:W-:-:S03]  /*05d0*/  @P6 LOP3.LUT R5, R5, R24, RZ, 0x3c, !PT ;  /* 0x0000001805056212 */ /* 0x000fc600078e3cff */
[----:B------:R-:W4:Y:S01]  /*05e0*/  @P6 LDG.E R19, desc[UR8][R10.64+0x84] ;  /* 0x000084080a136981 */ /* 0x000f22000c1e1900 */
[----:B------:R-:W-:Y:S02]  /*05f0*/  @P4 LOP3.LUT R6, R6, R23, RZ, 0x3c, !PT ;  /* 0x0000001706064212 */ /* 0x000fe400078e3cff */
[----:B------:R-:W-:Y:S01]  /*0600*/  @P4 LOP3.LUT R4, R4, R25, RZ, 0x3c, !PT ;  /* 0x0000001904044212 */ /* 0x000fe200078e3cff */
[----:B------:R-:W4:Y:S04]  /*0610*/  @P0 LDG.E R23, desc[UR8][R10.64+0x90] ;  /* 0x000090080a170981 */ /* 0x000f28000c1e1900 */
[----:B------:R-:W4:Y:S04]  /*0620*/  @P0 LDG.E R25, desc[UR8][R10.64+0x98] ;  /* 0x000098080a190981 */ /* 0x000f28000c1e1900 */
[----:B------:R-:W4:Y:S01]  /*0630*/  @P0 LDG.E R24, desc[UR8][R10.64+0x9c] ;  /* 0x00009c080a180981 */ /* 0x000f22000c1e1900 */
[----:B--2---:R-:W-:-:S03]  /*0640*/  @P3 LOP3.LUT R7, R7, R18, RZ, 0x3c, !PT ;  /* 0x0000001207073212 */ /* 0x004fc600078e3cff */
[----:B------:R-:W2:Y:S01]  /*0650*/  @P6 LDG.E R18, desc[UR8][R10.64+0x80] ;  /* 0x000080080a126981 */ /* 0x000ea2000c1e1900 */
[----:B---3--:R-:W-:-:S03]  /*0660*/  @P3 LOP3.LUT R3, R3, R16, RZ, 0x3c, !PT ;  /* 0x0000001003033212 */ /* 0x008fc600078e3cff */
[----:B------:R-:W3:Y:S01]  /*0670*/  @P6 LDG.E R16, desc[UR8][R10.64+0x78] ;  /* 0x000078080a106981 */ /* 0x000ee2000c1e1900 */
[----:B----4-:R-:W-:-:S03]  /*0680*/  @P4 LOP3.LUT R3, R3, R14, RZ, 0x3c, !PT ;  /* 0x0000000e03034212 */ /* 0x010fc600078e3cff */
[----:B------:R-:W4:Y:S01]  /*0690*/  @P5 LDG.E R14, desc[UR8][R10.64+0x6c] ;  /* 0x00006c080a0e5981 */ /* 0x000f22000c1e1900 */
[----:B------:R-:W-:Y:S02]  /*06a0*/  @P4 LOP3.LUT R7, R7, R20, RZ, 0x3c, !PT ;  /* 0x0000001407074212 */ /* 0x000fe400078e3cff */
[----:B------:R-:W-:Y:S01]  /*06b0*/  @P5 LOP3.LUT R3, R3, R22, RZ, 0x3c, !PT ;  /* 0x0000001603035212 */ /* 0x000fe200078e3cff */
[----:B------:R-:W2:Y:S04]  /*06c0*/  @P0 LDG.E R20, desc[UR8][R10.64+0x8c] ;  /* 0x00008c080a140981 */ /* 0x000ea8000c1e1900 */
[----:B------:R-:W2:Y:S01]  /*06d0*/  @P0 LDG.E R22, desc[UR8][R10.64+0x94] ;  /* 0x000094080a160981 */ /* 0x000ea2000c1e1900 */
[----:B------:R-:W-:Y:S02]  /*06e0*/  @P5 LOP3.LUT R6, R6, R27, RZ, 0x3c, !PT ;  /* 0x0000001b06065212 */ /* 0x000fe400078e3cff */
[----:B------:R-:W-:-:S02]  /*06f0*/  @P5 LOP3.LUT R4, R4, R15, RZ, 0x3c, !PT ;  /* 0x0000000f04045212 */ /* 0x000fc400078e3cff */
[----:B------:R-:W-:Y:S02]  /*0700*/  @P6 LOP3.LUT R6, R6, R17, RZ, 0x3c, !PT ;  /* 0x0000001106066212 */ /* 0x000fe400078e3cff */
[----:B------:R-:W-:Y:S02]  /*0710*/  @P6 LOP3.LUT R4, R4, R19, RZ, 0x3c, !PT ;  /* 0x0000001304046212 */ /* 0x000fe400078e3cff */
[----:B------:R-:W-:Y:S02]  /*0720*/  @P0 LOP3.LUT R6, R6, R23, RZ, 0x3c, !PT ;  /* 0x0000001706060212 */ /* 0x000fe400078e3cff */
[----:B------:R-:W-:Y:S02]  /*0730*/  @P0 LOP3.LUT R4, R4, R25, RZ, 0x3c, !PT ;  /* 0x0000001904040212 */ /* 0x000fe400078e3cff */
[----:B------:R-:W-:Y:S02]  /*0740*/  @P0 LOP3.LUT R5, R5, R24, RZ, 0x3c, !PT ;  /* 0x0000001805050212 */ /* 0x000fe400078e3cff */
[----:B---3--:R-:W-:-:S02]  /*0750*/  @P6 LOP3.LUT R3, R3, R16, RZ, 0x3c, !PT ;  /* 0x0000001003036212 */ /* 0x008fc400078e3cff */
[----:B----4-:R-:W-:-:S04]  /*0760*/  @P5 LOP3.LUT R7, R7, R14, RZ, 0x3c, !PT ;  /* 0x0000000e07075212 */ /* 0x010fc800078e3cff */
[----:B--2---:R-:W-:Y:S02]  /*0770*/  @P6 LOP3.LUT R7, R7, R18, RZ, 0x3c, !PT ;  /* 0x0000001207076212 */ /* 0x004fe400078e3cff */
[----:B------:R-:W-:Y:S02]  /*0780*/  @P0 LOP3.LUT R3, R3, R20, RZ, 0x3c, !PT ;  /* 0x0000001403030212 */ /* 0x000fe400078e3cff */
[----:B------:R-:W-:Y:S02]  /*0790*/  @P0 LOP3.LUT R7, R7, R22, RZ, 0x3c, !PT ;  /* 0x0000001607070212 */ /* 0x000fe400078e3cff */
[----:B------:R-:W-:-:S13]  /*07a0*/  R2P PR, R21.B1, 0x7f ;  /* 0x0000007f15007804 */ /* 0x000fda0000001000 */
[----:B------:R-:W2:Y:S04]  /*07b0*/  @P0 LDG.E R15, desc[UR8][R10.64+0xa4] ;  /* 0x0000a4080a0f0981 */ /* 0x000ea8000c1e1900 */
[----:B------:R-:W3:Y:S04]  /*07c0*/  @P0 LDG.E R18, desc[UR8][R10.64+0xb0] ;  /* 0x0000b0080a120981 */ /* 0x000ee8000c1e1900 */
[----:B------:R-:W4:Y:S04]  /*07d0*/  @P0 LDG.E R14, desc[UR8][R10.64+0xa0] ;  /* 0x0000a0080a0e0981 */ /* 0x000f28000c1e1900 */
        /* <DEDUP_REMOVED lines=16> */
[----:B------:R-:W-:-:S03]  /*08e0*/  @P0 LOP3.LUT R7, R7, R16, RZ, 0x3c, !PT ;  /* 0x0000001007070212 */ /* 0x000fc600078e3cff */
[----:B------:R-:W4:Y:S01]  /*08f0*/  @P5 LDG.E R16, desc[UR8][R10.64+0x104] ;  /* 0x000104080a105981 */ /* 0x000f22000c1e1900 */
[----:B------:R-:W-:-:S03]  /*0900*/  @P0 LOP3.LUT R4, R4, R17, RZ, 0x3c, !PT ;  /* 0x0000001104040212 */ /* 0x000fc600078e3cff */
[----:B------:R-:W4:Y:S01]  /*0910*/  @P3 LDG.E R17, desc[UR8][R10.64+0xe0] ;  /* 0x0000e0080a113981 */ /* 0x000f22000c1e1900 */
[----:B------:R-:W-:-:S03]  /*0920*/  @P1 LOP3.LUT R5, R5, R24, RZ, 0x3c, !PT ;  /* 0x0000001805051212 */ /* 0x000fc600078e3cff */
[----:B------:R-:W4:Y:S01]  /*0930*/  @P4 LDG.E R24, desc[UR8][R10.64+0xf0] ;  /* 0x0000f0080a184981 */ /* 0x000f22000c1e1900 */
[----:B------:R-:W-:Y:S02]  /*0940*/  LOP3.LUT P0, RZ, R21, 0x8000, RZ, 0xc0, !PT ;  /* 0x0000800015ff7812 */ /* 0x000fe4000780c0ff */
[----:B------:R-:W-:Y:S01]  /*0950*/  @P1 LOP3.LUT R3, R3, R20, RZ, 0x3c, !PT ;  /* 0x0000001403031212 */ /* 0x000fe200078e3cff */
[----:B------:R-:W4:Y:S01]  /*0960*/  @P4 LDG.E R21, desc[UR8][R10.64+0xf4] ;  /* 0x0000f4080a154981 */ /* 0x000f22000c1e1900 */
[----:B------:R-:W-:-:S03]  /*0970*/  @P1 LOP3.LUT R6, R6, R19, RZ, 0x3c, !PT ;  /* 0x0000001306061212 */ /* 0x000fc600078e3cff */
        /* <DEDUP_REMOVED lines=8> */
[----:B------:R-:W4:Y:S04]  /*0a00*/  @P4 LDG.E R23, desc[UR8][R10.64+0xfc] ;  /* 0x0000fc080a174981 */ /* 0x000f28000c1e1900 */
[----:B------:R-:W4:Y:S01]  /*0a10*/  @P4 LDG.E R28, desc[UR8][R10.64+0x100] ;  /* 0x000100080a1c4981 */ /* 0x000f22000c1e1900 */
[----:B--2---:R-:W-:-:S03]  /*0a20*/  @P2 LOP3.LUT R4, R4, R15, RZ, 0x3c, !PT ;  /* 0x0000000f04042212 */ /* 0x004fc600078e3cff */
[----:B------:R-:W2:Y:S01]  /*0a30*/  @P5 LDG.E R15, desc[UR8][R10.64+0x108] ;  /* 0x000108080a0f5981 */ /* 0x000ea2000c1e1900 */
[----:B------:R-:W-:Y:S02]  /*0a40*/  @P2 LOP3.LUT R6, R6, R25, RZ, 0x3c, !PT ;  /* 0x0000001906062212 */ /* 0x000fe400078e3cff */
[----:B---3--:R-:W-:Y:S02]  /*0a50*/  @P3 LOP3.LUT R3, R3, R18, RZ, 0x3c, !PT ;  /* 0x0000001203033212 */ /* 0x008fe400078e3cff */
[----:B------:R-:W3:Y:S01]  /*0a60*/  @P5 LDG.E R18, desc[UR8][R10.64+0x114] ;  /* 0x000114080a125981 */ /* 0x000ee2000c1e1900 */
[----:B----4-:R-:W-:-:S03]  /*0a70*/  @P2 LOP3.LUT R5, R5, R14, RZ, 0x3c, !PT ;  /* 0x0000000e05052212 */ /* 0x010fc600078e3cff */
[----:B------:R-:W4:Y:S01]  /*0a80*/  @P5 LDG.E R14, desc[UR8][R10.64+0x10c] ;  /* 0x00010c080a0e5981 */ /* 0x000f22000c1e1900 */
[----:B------:R-:W-:-:S03]  /*0a90*/  @P3 LOP3.LUT R6, R6, R17, RZ, 0x3c, !PT ;  /* 0x0000001106063212 */ /* 0x000fc600078e3cff */
[----:B------:R-:W3:Y:S01]  /*0aa0*/  @P5 LDG.E R17, desc[UR8][R10.64+0x110] ;  /* 0x000110080a115981 */ /* 0x000ee2000c1e1900 */
[----:B------:R-:W-:-:S03]  /*0ab0*/  @P4 LOP3.LUT R3, R3, R24, RZ, 0x3c, !PT ;  /* 0x0000001803034212 */ /* 0x000fc600078e3cff */
[----:B------:R-:W3:Y:S01]  /*0ac0*/  @P0 LDG.E R24, desc[UR8][R10.64+0x12c] ;  /* 0x00012c080a180981 */ /* 0x000ee2000c1e1900 */
[----:B------:R-:W-:Y:S02]  /*0ad0*/  @P4 LOP3.LUT R6, R6, R21, RZ, 0x3c, !PT ;  /* 0x0000001506064212 */ /* 0x000fe400078e3cff */
[----:B------:R-:W-:Y:S01]  /*0ae0*/  @P5 LOP3.LUT R3, R3, R16, RZ, 0x3c, !PT ;  /* 0x0000001003035212 */ /* 0x000fe200078e3cff */
[----:B------:R-:W3:Y:S01]  /*0af0*/  @P6 LDG.E R21, desc[UR8][R10.64+0x124] ;  /* 0x000124080a156981 */ /* 0x000ee2000c1e1900 */
[----:B------:R-:W-:-:S03]  /*0b00*/  @P3 LOP3.LUT R7, R7, R20, RZ, 0x3c, !PT ;  /* 0x0000001407073212 */ /* 0x000fc600078e3cff */
        /* <DEDUP_REMOVED lines=10> */
[----:B------:R-:W3:Y:S04]  /*0bb0*/  @P0 LDG.E R28, desc[UR8][R10.64+0x13c] ;  /* 0x00013c080a1c0981 */ /* 0x000ee8000c1e1900 */
[----:B------:R-:W3:Y:S01]  /*0bc0*/  @P0 LDG.E R23, desc[UR8][R10.64+0x138] ;  /* 0x000138080a170981 */ /* 0x000ee2000c1e1900 */
[----:B--2---:R-:W-:-:S03]  /*0bd0*/  @P5 LOP3.LUT R6, R6, R15, RZ, 0x3c, !PT ;  /* 0x0000000f06065212 */ /* 0x004fc600078e3cff */
[----:B------:R-:W2:Y:S01]  /*0be0*/  @P0 LDG.E R15, desc[UR8][R10.64+0x130] ;  /* 0x000130080a0f0981 */ /* 0x000ea2000c1e1900 */
[----:B------:R-:W-:-:S05]  /*0bf0*/  VIADD R13, R13, 0x10 ;  /* 0x000000100d0d7836 */ /* 0x000fca0000000000 */
[----:B------:R-:W-:Y:S02]  /*0c00*/  ISETP.NE.AND P1, PT, R13, 0x20, PT ;  /* 0x000000200d00780c */ /* 0x000fe40003f25270 */
[----:B----4-:R-:W-:Y:S02]  /*0c10*/  @P5 LOP3.LUT R7, R7, R14, RZ, 0x3c, !PT ;  /* 0x0000000e07075212 */ /* 0x010fe400078e3cff */
[----:B---3--:R-:W-:Y:S02]  /*0c20*/  @P5 LOP3.LUT R5, R5, R18, RZ, 0x3c, !PT ;  /* 0x0000001205055212 */ /* 0x008fe400078e3cff */
[----:B------:R-:W-:-:S04]  /*0c30*/  @P5 LOP3.LUT R4, R4, R17, RZ, 0x3c, !PT ;  /* 0x0000001104045212 */ /* 0x000fc800078e3cff */
[----:B------:R-:W-:Y:S02]  /*0c40*/  @P6 LOP3.LUT R4, R4, R21, RZ, 0x3c, !PT ;  /* 0x0000001504046212 */ /* 0x000fe400078e3cff */
[----:B------:R-:W-:Y:S02]  /*0c50*/  @P6 LOP3.LUT R3, R3, R20, RZ, 0x3c, !PT ;  /* 0x0000001403036212 */ /* 0x000fe400078e3cff */
[----:B------:R-:W-:Y:S02]  /*0c60*/  @P6 LOP3.LUT R6, R6, R19, RZ, 0x3c, !PT ;  /* 0x0000001306066212 */ /* 0x000fe400078e3cff */
[----:B------:R-:W-:Y:S02]  /*0c70*/  @P6 LOP3.LUT R7, R7, R16, RZ, 0x3c, !PT ;  /* 0x0000001007076212 */ /* 0x000fe400078e3cff */
[----:B------:R-:W-:Y:S02]  /*0c80*/  @P6 LOP3.LUT R5, R5, R22, RZ, 0x3c, !PT ;  /* 0x0000001605056212 */ /* 0x000fe400078e3cff */
[----:B------:R-:W-:-:S02]  /*0c90*/  @P0 LOP3.LUT R3, R3, R24, RZ, 0x3c, !PT ;  /* 0x0000001803030212 */ /* 0x000fc400078e3cff */
[----:B------:R-:W-:Y:S02]  /*0ca0*/  @P0 LOP3.LUT R7, R7, R26, RZ, 0x3c, !PT ;  /* 0x0000001a07070212 */ /* 0x000fe400078e3cff */
[----:B------:R-:W-:Y:S02]  /*0cb0*/  @P0 LOP3.LUT R5, R5, R28, RZ, 0x3c, !PT ;  /* 0x0000001c05050212 */ /* 0x000fe400078e3cff */
[----:B------:R-:W-:Y:S02]  /*0cc0*/  @P0 LOP3.LUT R4, R4, R23, RZ, 0x3c, !PT ;  /* 0x0000001704040212 */ /* 0x000fe400078e3cff */
[----:B--2---:R-:W-:Y:S01]  /*0cd0*/  @P0 LOP3.LUT R6, R6, R15, RZ, 0x3c, !PT ;  /* 0x0000000f06060212 */ /* 0x004fe200078e3cff */
[----:B------:R-:W-:Y:S06]  /*0ce0*/  @P1 BRA `(.L_x_5) ;  /* 0xfffffff400481947 */ /* 0x000fec000383ffff */
[----:B------:R-:W-:-:S05]  /*0cf0*/  VIADD R2, R2, 0x1 ;  /* 0x0000000102027836 */ /* 0x000fca0000000000 */
[----:B------:R-:W-:-:S13]  /*0d00*/  ISETP.NE.AND P0, PT, R2, 0x5, PT ;  /* 0x000000050200780c */ /* 0x000fda0003f05270 */
[----:B------:R-:W-:Y:S05]  /*0d10*/  @P0 BRA `(.L_x_6) ;  /* 0xfffffff400300947 */ /* 0x000fea000383ffff */
[----:B------:R0:W-:Y:S01]  /*0d20*/  STL.64 [R1+0x8], R6 ;  /* 0x0000080601007387 */ /* 0x0001e20000100a00 */
[----:B------:R-:W-:-:S03]  /*0d30*/  ULOP3.LUT UR7, UR6, 0x3, URZ, 0xc0, !UPT ;  /* 0x0000000306077892 */ /* 0x000fc6000f8ec0ff */
[----:B------:R0:W-:Y:S01]  /*0d40*/  STL.64 [R1+0x10], R4 ;  /* 0x0000100401007387 */ /* 0x0001e20000100a00 */
[----:B------:R-:W-:-:S03]  /*0d50*/  UISETP.NE.U32.AND UP0, UPT, UR7, 0x1, UPT ;  /* 0x000000010700788c */ /* 0x000fc6000bf05070 */
[----:B------:R0:W-:Y:S01]  /*0d60*/  STL [R1+0x4], R3 ;  /* 0x0000040301007387 */ /* 0x0001e20000100800 */
[----:B------:R-:W-:-:S09]  /*0d70*/  UISETP.NE.AND.EX UP0, UPT, URZ, URZ, UPT, UP0 ;  /* 0x000000ffff00728c */ /* 0x000fd2000bf05300 */
[----:B0-----:R-:W-:Y:S05]  /*0d80*/  BRA.U !UP0, `(.L_x_4) ;  /* 0x0000001508e07547 */ /* 0x001fea000b800000 */
[----:B------:R-:W-:Y:S02]  /*0d90*/  CS2R R2, SRZ ;  /* 0x0000000000027805 */ /* 0x000fe4000001ff00 */
[----:B------:R-:W-:Y:S02]  /*0da0*/  CS2R R4, SRZ ;  /* 0x0000000000047805 */ /* 0x000fe4000001ff00 */
[----:B------:R-:W-:-:S07]  /*0db0*/  CS2R R6, SRZ ;  /* 0x0000000000067805 */ /* 0x000fce000001ff00 */
.L_x_8:
[----:B------:R-:W-:-:S06]  /*0dc0*/  IMAD R12, R2, 0x4, R1 ;  /* 0x00000004020c7824 */ /* 0x000fcc00078e0201 */
[----:B------:R-:W5:Y:S01]  /*0dd0*/  LDL R12, [R12+0x4] ;  /* 0x000004000c0c7983 */ /* 0x000f620000100800 */
[----:B------:R-:W-:-:S07]  /*0de0*/  IMAD.MOV.U32 R13, RZ, RZ, RZ ;  /* 0x000000ffff0d7224 */ /* 0x000fce00078e00ff */
.L_x_7:
        /* <DEDUP_REMOVED lines=179> */
[----:B------:R0:W-:Y:S01]  /*1920*/  STL [R1+0x4], R3 ;  /* 0x0000040301007387 */ /* 0x0001e20000100800 */
[----:B------:R-:W-:-:S03]  /*1930*/  UISETP.NE.U32.AND UP0, UPT, UR7, 0x3, UPT ;  /* 0x000000030700788c */ /* 0x000fc6000bf05070 */
[----:B------:R0:W-:Y:S01]  /*1940*/  STL.64 [R1+0x10], R4 ;  /* 0x0000100401007387 */ /* 0x0001e20000100a00 */
[----:B------:R-:W-:-:S09]  /*1950*/  UISETP.NE.AND.EX UP0, UPT, URZ, URZ, UPT, UP0 ;  /* 0x000000ffff00728c */ /* 0x000fd2000bf05300 */
[----:B------:R-:W-:Y:S05]  /*1960*/  BRA.U UP0, `(.L_x_4) ;  /* 0x0000000900e87547 */ /* 0x000fea000b800000 */
[----:B0-----:R-:W-:Y:S02]  /*1970*/  CS2R R2, SRZ ;  /* 0x0000000000027805 */ /* 0x001fe4000001ff00 */
[----:B------:R-:W-:Y:S02]  /*1980*/  CS2R R4, SRZ ;  /* 0x0000000000047805 */ /* 0x000fe4000001ff00 */
[----:B------:R-:W-:-:S07]  /*1990*/  CS2R R6, SRZ ;  /* 0x0000000000067805 */ /* 0x000fce000001ff00 */
.L_x_10:
[----:B------:R-:W-:-:S06]  /*19a0*/  IMAD R12, R2, 0x4, R1 ;  /* 0x00000004020c7824 */ /* 0x000fcc00078e0201 */
[----:B------:R-:W5:Y:S01]  /*19b0*/  LDL R12, [R12+0x4] ;  /* 0x000004000c0c7983 */ /* 0x000f620000100800 */
[----:B------:R-:W-:-:S07]  /*19c0*/  IMAD.MOV.U32 R13, RZ, RZ, RZ ;  /* 0x000000ffff0d7224 */ /* 0x000fce00078e00ff */
.L_x_9:
        /* <DEDUP_REMOVED lines=177> */
[----:B------:R2:W-:Y:S04]  /*24e0*/  STL.64 [R1+0x8], R6 ;  /* 0x0000080601007387 */ /* 0x0005e80000100a00 */
[----:B------:R2:W-:Y:S04]  /*24f0*/  STL [R1+0x4], R3 ;  /* 0x0000040301007387 */ /* 0x0005e80000100800 */
[----:B------:R2:W-:Y:S02]  /*2500*/  STL.64 [R1+0x10], R4 ;  /* 0x0000100401007387 */ /* 0x0005e40000100a00 */
.L_x_4:
[----:B------:R-:W-:Y:S01]  /*2510*/  UISETP.GT.U32.AND UP0, UPT, UR6, 0x3, UPT ;  /* 0x000000030600788c */ /* 0x000fe2000bf04070 */
[----:B------:R-:W-:Y:S01]  /*2520*/  VIADD R0, R0, 0x1 ;  /* 0x0000000100007836 */ /* 0x000fe20000000000 */
[----:B------:R-:W-:Y:S02]  /*2530*/  USHF.R.U32.HI UR7, URZ, 0x2, UR4 ;  /* 0x00000002ff077899 */ /* 0x000fe40008011604 */
[----:B------:R-:W-:Y:S02]  /*2540*/  UISETP.GT.U32.AND.EX UP0, UPT, UR4, URZ, UPT, UP0 ;  /* 0x000000ff0400728c */ /* 0x000fe4000bf04100 */
[----:B------:R-:W-:-:S03]  /*2550*/  USHF.R.U64 UR6, UR6, 0x2, UR4 ;  /* 0x0000000206067899 */ /* 0x000fc60008001204 */
[----:B------:R-:W-:-:S04]  /*2560*/  UMOV UR4, UR7 ;  /* 0x0000000700047c82 */ /* 0x000fc80008000000 */
[----:B------:R-:W-:Y:S05]  /*2570*/  BRA.U UP0, `(.L_x_11) ;  /* 0xffffffd900f47547 */ /* 0x000fea000b83ffff */
.L_x_3:
[----:B012---:R-:W0:Y:S01]  /*2580*/  LDC R4, c[0x0][0x390] ;  /* 0x0000e400ff047b82 */ /* 0x007e220000000800 */
[----:B------:R-:W-:-:S04]  /*2590*/  SHF.R.U32.HI R0, RZ, 0x2, R3 ;  /* 0x00000002ff007819 */ /* 0x000fc80000011603 */
[----:B------:R-:W-:Y:S01]  /*25a0*/  LOP3.LUT R0, R0, R3, RZ, 0x3c, !PT ;  /* 0x0000000300007212 */ /* 0x000fe200078e3cff */
[----:B------:R-:W-:-:S04]  /*25b0*/  IMAD.SHL.U32 R3, R5, 0x10, RZ ;  /* 0x0000001005037824 */ /* 0x000fc800078e00ff */
[----:B------:R-:W-:-:S05]  /*25c0*/  IMAD.SHL.U32 R2, R0, 0x2, RZ ;  /* 0x0000000200027824 */ /* 0x000fca00078e00ff */
[----:B------:R-:W-:Y:S01]  /*25d0*/  LOP3.LUT R2, R0, R2, R3, 0x96, !PT ;  /* 0x0000000200027212 */ /* 0x000fe200078e9603 */
[----:B------:R-:W-:-:S03]  /*25e0*/  IMAD.MOV.U32 R3, RZ, RZ, 0x3a83126f ;  /* 0x3a83126fff037424 */ /* 0x000fc600078e00ff */
[----:B------:R-:W-:Y:S02]  /*25f0*/  LOP3.LUT R2, R2, R5, RZ, 0x3c, !PT ;  /* 0x0000000502027212 */ /* 0x000fe400078e3cff */
[----:B0-----:R-:W-:-:S05]  /*2600*/  LOP3.LUT R4, R4, 0xaad26b49, RZ, 0x3c, !PT ;  /* 0xaad26b4904047812 */ /* 0x001fca00078e3cff */
[----:B------:R-:W-:Y:S02]  /*2610*/  IMAD R7, R4, 0x4182bed5, RZ ;  /* 0x4182bed504077824 */ /* 0x000fe400078e02ff */
[----:B------:R-:W-:-:S03]  /*2620*/  IMAD.MOV.U32 R4, RZ, RZ, 0x447a0000 ;  /* 0x447a0000ff047424 */ /* 0x000fc600078e00ff */
[----:B------:R-:W-:Y:S01]  /*2630*/  IADD3 R0, PT, PT, R7, -0x26039c23, R2 ;  /* 0xd9fc63dd07007810 */ /* 0x000fe20007ffe002 */
[----:B------:R-:W-:-:S03]  /*2640*/  FFMA R2, R3, -R4, 1 ;  /* 0x3f80000003027423 */ /* 0x000fc60000000804 */
[----:B------:R-:W-:Y:S01]  /*2650*/  I2FP.F32.U32 R0, R0 ;  /* 0x0000000000007245 */ /* 0x000fe20000201000 */
[----:B------:R-:W-:-:S03]  /*2660*/  FFMA R3, R2, R3, 0.0010000000474974513054 ;  /* 0x3a83126f02037423 */ /* 0x000fc60000000003 */
[----:B------:R-:W0:Y:S01]  /*2670*/  FCHK P0, R0, 1000 ;  /* 0x447a000000007902 */ /* 0x000e220000000000 */
[----:B------:R-:W-:-:S04]  /*2680*/  FFMA R2, R0, R3, RZ ;  /* 0x0000000300027223 */ /* 0x000fc800000000ff */
[----:B------:R-:W-:-:S04]  /*2690*/  FFMA R4, R2, -1000, R0 ;  /* 0xc47a000002047823 */ /* 0x000fc80000000000 */
[----:B------:R-:W-:Y:S01]  /*26a0*/  FFMA R5, R3, R4, R2 ;  /* 0x0000000403057223 */ /* 0x000fe20000000002 */
[----:B0-----:R-:W-:Y:S06]  /*26b0*/  @!P0 BRA `(.L_x_12) ;  /* 0x0000000000088947 */ /* 0x001fec0003800000 */
[----:B------:R-:W-:-:S07]  /*26c0*/  MOV R2, 0x26e0 ;  /* 0x000026e000027802 */ /* 0x000fce0000000f00 */
[----:B------:R-:W-:Y:S05]  /*26d0*/  CALL.REL.NOINC `($__internal_0_$__cuda_sm3x_div_rn_noftz_f32_slowpath) ;  /* 0x00000000001c7944 */ /* 0x000fea0003c00000 */
.L_x_12:
[----:B------:R-:W0:Y:S01]  /*26e0*/  S2R R7, SR_TID.X ;  /* 0x0000000000077919 */ /* 0x000e220000002100 */
[----:B------:R-:W0:Y:S08]  /*26f0*/  LDC R0, c[0x0][0x360] ;  /* 0x0000d800ff007b82 */ /* 0x000e300000000800 */
[----:B------:R-:W1:Y:S01]  /*2700*/  LDC.64 R2, c[0x0][0x380] ;  /* 0x0000e000ff027b82 */ /* 0x000e620000000a00 */
[----:B0-----:R-:W-:-:S04]  /*2710*/  IMAD R7, R0, UR5, R7 ;  /* 0x0000000500077c24 */ /* 0x001fc8000f8e0207 */
[----:B-1----:R-:W-:-:S05]  /*2720*/  IMAD.WIDE R2, R7, 0x4, R2 ;  /* 0x0000000407027825 */ /* 0x002fca00078e0202 */
[----:B------:R-:W-:Y:S01]  /*2730*/  STG.E desc[UR8][R2.64], R5 ;  /* 0x0000000502007986 */ /* 0x000fe2000c101908 */
[----:B------:R-:W-:Y:S05]  /*2740*/  EXIT ;  /* 0x000000000000794d */ /* 0x000fea0003800000 */
        .weak           $__internal_0_$__cuda_sm3x_div_rn_noftz_f32_slowpath
        .type           $__internal_0_$__cuda_sm3x_div_rn_noftz_f32_slowpath,@function
        .size           $__internal_0_$__cuda_sm3x_div_rn_noftz_f32_slowpath,(.L_x_22 - $__internal_0_$__cuda_sm3x_div_rn_noftz_f32_slowpath)
$__internal_0_$__cuda_sm3x_div_rn_noftz_f32_slowpath:
[----:B------:R-:W-:-:S04]  /*2750*/  SHF.R.U32.HI R3, RZ, 0x17, R0 ;  /* 0x00000017ff037819 */ /* 0x000fc80000011600 */
[----:B------:R-:W-:Y:S01]  /*2760*/  LOP3.LUT R5, R3, 0xff, RZ, 0xc0, !PT ;  /* 0x000000ff03057812 */ /* 0x000fe200078ec0ff */
[----:B------:R-:W-:-:S04]  /*2770*/  IMAD.MOV.U32 R3, RZ, RZ, R0 ;  /* 0x000000ffff037224 */ /* 0x000fc800078e0000 */
[----:B------:R-:W-:-:S05]  /*2780*/  VIADD R6, R5, 0xffffffff ;  /* 0xffffffff05067836 */ /* 0x000fca0000000000 */
[----:B------:R-:W-:-:S13]  /*2790*/  ISETP.GT.U32.OR P0, PT, R6, 0xfd, !PT ;  /* 0x000000fd0600780c */ /* 0x000fda0007f04470 */
[----:B------:R-:W-:Y:S01]  /*27a0*/  @!P0 IMAD.MOV.U32 R4, RZ, RZ, RZ ;  /* 0x000000ffff048224 */ /* 0x000fe200078e00ff */
[----:B------:R-:W-:Y:S06]  /*27b0*/  @!P0 BRA `(.L_x_13) ;  /* 0x00000000003c8947 */ /* 0x000fec0003800000 */
[----:B------:R-:W-:-:S13]  /*27c0*/  FSETP.GTU.FTZ.AND P0, PT, |R0|, +INF , PT ;  /* 0x7f8000000000780b */ /* 0x000fda0003f1c200 */
[----:B------:R-:W-:Y:S05]  /*27d0*/  @P0 BRA `(.L_x_14) ;  /* 0x0000000400280947 */ /* 0x000fea0003800000 */
[----:B------:R-:W-:-:S05]  /*27e0*/  IMAD.MOV.U32 R4, RZ, RZ, 0x447a0000 ;  /* 0x447a0000ff047424 */ /* 0x000fca00078e00ff */
[----:B------:R-:W-:-:S13]  /*27f0*/  LOP3.LUT P0, RZ, R4, 0x7fffffff, R3, 0xc8, !PT ;  /* 0x7fffffff04ff7812 */ /* 0x000fda000780c803 */
[----:B------:R-:W-:Y:S05]  /*2800*/  @!P0 BRA `(.L_x_15) ;  /* 0x0000000400148947 */ /* 0x000fea0003800000 */
[----:B------:R-:W-:-:S13]  /*2810*/  LOP3.LUT P0, RZ, R3, 0x7fffffff, RZ, 0xc0, !PT ;  /* 0x7fffffff03ff7812 */ /* 0x000fda000780c0ff */
[----:B------:R-:W-:Y:S05]  /*2820*/  @!P0 BRA `(.L_x_16) ;  /* 0x0000000400048947 */ /* 0x000fea0003800000 */
[----:B------:R-:W-:Y:S02]  /*2830*/  FSETP.NEU.FTZ.AND P1, PT, |R0|, +INF , PT ;  /* 0x7f8000000000780b */ /* 0x000fe40003f3d200 */
[----:B------:R-:W-:-:S04]  /*2840*/  LOP3.LUT P0, RZ, R4, 0x7fffffff, RZ, 0xc0, !PT ;  /* 0x7fffffff04ff7812 */ /* 0x000fc8000780c0ff */
[----:B------:R-:W-:-:S13]  /*2850*/  PLOP3.LUT P0, PT, P1, P0, PT, 0x2f, 0xf2 ;  /* 0x0000000000f2781c */ /* 0x000fda0000f00577 */
[----:B------:R-:W-:Y:S05]  /*2860*/  @P0 BRA `(.L_x_17) ;  /* 0x0000000000e80947 */ /* 0x000fea0003800000 */
[----:B------:R-:W-:-:S13]  /*2870*/  ISETP.GE.AND P0, PT, R6, RZ, PT ;  /* 0x000000ff0600720c */ /* 0x000fda0003f06270 */
[----:B------:R-:W-:Y:S02]  /*2880*/  @P0 IMAD.MOV.U32 R4, RZ, RZ, RZ ;  /* 0x000000ffff040224 */ /* 0x000fe400078e00ff */
[----:B------:R-:W-:Y:S01]  /*2890*/  @!P0 FFMA R3, R0, 1.84467440737095516160e+19, RZ ;  /* 0x5f80000000038823 */ /* 0x000fe200000000ff */
[----:B------:R-:W-:-:S07]  /*28a0*/  @!P0 IMAD.MOV.U32 R4, RZ, RZ, -0x40 ;  /* 0xffffffc0ff048424 */ /* 0x000fce00078e00ff */
.L_x_13:
[----:B------:R-:W-:Y:S01]  /*28b0*/  UMOV UR4, 0x447a0000 ;  /* 0x447a000000047882 */ /* 0x000fe20000000000 */
[----:B------:R-:W-:Y:S01]  /*28c0*/  VIADD R5, R5, 0xffffff81 ;  /* 0xffffff8105057836 */ /* 0x000fe20000000000 */
[----:B------:R-:W-:-:S03]  /*28d0*/  UIADD3 UR4, UPT, UPT, UR4, -0x4800000, URZ ;  /* 0xfb80000004047890 */ /* 0x000fc6000fffe0ff */
[----:B------:R-:W-:Y:S01]  /*28e0*/  IMAD R0, R5, -0x800000, R3 ;  /* 0xff80000005007824 */ /* 0x000fe200078e0203 */
[----:B------:R-:W-:Y:S02]  /*28f0*/  IADD3 R4, PT, PT, R4, -0x9, R5 ;  /* 0xfffffff704047810 */ /* 0x000fe40007ffe005 */
[----:B------:R-:W-:-:S03]  /*2900*/  FADD.FTZ R7, -RZ, -UR4 ;  /* 0x80000004ff077e21 */ /* 0x000fc60008010100 */
[----:B------:R-:W0:Y:S02]  /*2910*/  MUFU.RCP R6, UR4 ;  /* 0x0000000400067d08 */ /* 0x000e240008001000 */
[----:B0-----:R-:W-:-:S04]  /*2920*/  FFMA R9, R6, R7, 1 ;  /* 0x3f80000006097423 */ /* 0x001fc80000000007 */
[----:B------:R-:W-:-:S04]  /*2930*/  FFMA R9, R6, R9, R6 ;  /* 0x0000000906097223 */ /* 0x000fc80000000006 */
[----:B------:R-:W-:-:S04]  /*2940*/  FFMA R6, R0, R9, RZ ;  /* 0x0000000900067223 */ /* 0x000fc800000000ff */
[----:B------:R-:W-:-:S04]  /*2950*/  FFMA R3, R7, R6, R0 ;  /* 0x0000000607037223 */ /* 0x000fc80000000000 */
[----:B------:R-:W-:-:S04]  /*2960*/  FFMA R6, R9, R3, R6 ;  /* 0x0000000309067223 */ /* 0x000fc80000000006 */
[----:B------:R-:W-:-:S04]  /*2970*/  FFMA R7, R7, R6, R0 ;  /* 0x0000000607077223 */ /* 0x000fc80000000000 */
[----:B------:R-:W-:-:S05]  /*2980*/  FFMA R3, R9, R7, R6 ;  /* 0x0000000709037223 */ /* 0x000fca0000000006 */
[----:B------:R-:W-:-:S04]  /*2990*/  SHF.R.U32.HI R0, RZ, 0x17, R3 ;  /* 0x00000017ff007819 */ /* 0x000fc80000011603 */
[----:B------:R-:W-:-:S05]  /*29a0*/  LOP3.LUT R0, R0, 0xff, RZ, 0xc0, !PT ;  /* 0x000000ff00007812 */ /* 0x000fca00078ec0ff */
[----:B------:R-:W-:-:S04]  /*29b0*/  IMAD.IADD R8, R0, 0x1, R4 ;  /* 0x0000000100087824 */ /* 0x000fc800078e0204 */
[----:B------:R-:W-:-:S05]  /*29c0*/  VIADD R0, R8, 0xffffffff ;  /* 0xffffffff08007836 */ /* 0x000fca0000000000 */
[----:B------:R-:W-:-:S13]  /*29d0*/  ISETP.GE.U32.AND P0, PT, R0, 0xfe, PT ;  /* 0x000000fe0000780c */ /* 0x000fda0003f06070 */
[----:B------:R-:W-:Y:S05]  /*29e0*/  @!P0 BRA `(.L_x_18) ;  /* 0x0000000000808947 */ /* 0x000fea0003800000 */
[----:B------:R-:W-:-:S13]  /*29f0*/  ISETP.GT.AND P0, PT, R8, 0xfe, PT ;  /* 0x000000fe0800780c */ /* 0x000fda0003f04270 */
[----:B------:R-:W-:Y:S05]  /*2a00*/  @P0 BRA `(.L_x_19) ;  /* 0x00000000006c0947 */ /* 0x000fea0003800000 */
[----:B------:R-:W-:-:S13]  /*2a10*/  ISETP.GE.AND P0, PT, R8, 0x1, PT ;  /* 0x000000010800780c */ /* 0x000fda0003f06270 */
[----:B------:R-:W-:Y:S05]  /*2a20*/  @P0 BRA `(.L_x_20) ;  /* 0x0000000000980947 */ /* 0x000fea0003800000 */
[----:B------:R-:W-:Y:S02]  /*2a30*/  ISETP.GE.AND P0, PT, R8, -0x18, PT ;  /* 0xffffffe80800780c */ /* 0x000fe40003f06270 */
[----:B------:R-:W-:-:S11]  /*2a40*/  LOP3.LUT R3, R3, 0x80000000, RZ, 0xc0, !PT ;  /* 0x8000000003037812 */ /* 0x000fd600078ec0ff */
[----:B------:R-:W-:Y:S05]  /*2a50*/  @!P0 BRA `(.L_x_20) ;  /* 0x00000000008c8947 */ /* 0x000fea0003800000 */
[CCC-:B------:R-:W-:Y:S01]  /*2a60*/  FFMA.RZ R0, R9.reuse, R7.reuse, R6.reuse ;  /* 0x0000000709007223 */ /* 0x1c0fe2000000c006 */
[C---:B------:R-:W-:Y:S01]  /*2a70*/  VIADD R5, R8.reuse, 0x20 ;  /* 0x0000002008057836 */ /* 0x040fe20000000000 */
[C---:B------:R-:W-:Y:S02]  /*2a80*/  ISETP.NE.AND P2, PT, R8.reuse, RZ, PT ;  /* 0x000000ff0800720c */ /* 0x040fe40003f45270 */
[----:B------:R-:W-:Y:S02]  /*2a90*/  ISETP.NE.AND P1, PT, R8, RZ, PT ;  /* 0x000000ff0800720c */ /* 0x000fe40003f25270 */
[----:B------:R-:W-:Y:S01]  /*2aa0*/  LOP3.LUT R4, R0, 0x7fffff, RZ, 0xc0, !PT ;  /* 0x007fffff00047812 */ /* 0x000fe200078ec0ff */
[CCC-:B------:R-:W-:Y:S01]  /*2ab0*/  FFMA.RP R0, R9.reuse, R7.reuse, R6.reuse ;  /* 0x0000000709007223 */ /* 0x1c0fe20000008006 */
[----:B------:R-:W-:Y:S01]  /*2ac0*/  FFMA.RM R9, R9, R7, R6 ;  /* 0x0000000709097223 */ /* 0x000fe20000004006 */
[----:B------:R-:W-:Y:S01]  /*2ad0*/  IMAD.MOV R7, RZ, RZ, -R8 ;  /* 0x000000ffff077224 */ /* 0x000fe200078e0a08 */
[----:B------:R-:W-:-:S03]  /*2ae0*/  LOP3.LUT R4, R4, 0x800000, RZ, 0xfc, !PT ;  /* 0x0080000004047812 */ /* 0x000fc600078efcff */
[----:B------:R-:W-:Y:S02]  /*2af0*/  FSETP.NEU.FTZ.AND P0, PT, R0, R9, PT ;  /* 0x000000090000720b */ /* 0x000fe40003f1d000 */
[----:B------:R-:W-:Y:S02]  /*2b00*/  SHF.L.U32 R5, R4, R5, RZ ;  /* 0x0000000504057219 */ /* 0x000fe400000006ff */
[----:B------:R-:W-:Y:S02]  /*2b10*/  SEL R7, R7, RZ, P2 ;  /* 0x000000ff07077207 */ /* 0x000fe40001000000 */
[----:B------:R-:W-:Y:S02]  /*2b20*/  ISETP.NE.AND P1, PT, R5, RZ, P1 ;  /* 0x000000ff0500720c */ /* 0x000fe40000f25270 */
[----:B------:R-:W-:Y:S02]  /*2b30*/  SHF.R.U32.HI R7, RZ, R7, R4 ;  /* 0x00000007ff077219 */ /* 0x000fe40000011604 */
[----:B------:R-:W-:-:S02]  /*2b40*/  PLOP3.LUT P0, PT, P0, P1, PT, 0xf8, 0x8f ;  /* 0x00000000008f781c */ /* 0x000fc40000703f70 */
[----:B------:R-:W-:Y:S02]  /*2b50*/  SHF.R.U32.HI R5, RZ, 0x1, R7 ;  /* 0x00000001ff057819 */ /* 0x000fe40000011607 */
[----:B------:R-:W-:-:S04]  /*2b60*/  SEL R0, RZ, 0x1, !P0 ;  /* 0x00000001ff007807 */ /* 0x000fc80004000000 */
[----:B------:R-:W-:-:S04]  /*2b70*/  LOP3.LUT R0, R0, 0x1, R5, 0xf8, !PT ;  /* 0x0000000100007812 */ /* 0x000fc800078ef805 */
[----:B------:R-:W-:-:S05]  /*2b80*/  LOP3.LUT R0, R0, R7, RZ, 0xc0, !PT ;  /* 0x0000000700007212 */ /* 0x000fca00078ec0ff */
[----:B------:R-:W-:-:S05]  /*2b90*/  IMAD.IADD R0, R5, 0x1, R0 ;  /* 0x0000000105007824 */ /* 0x000fca00078e0200 */
[----:B------:R-:W-:Y:S01]  /*2ba0*/  LOP3.LUT R3, R0, R3, RZ, 0xfc, !PT ;  /* 0x0000000300037212 */ /* 0x000fe200078efcff */
[----:B------:R-:W-:Y:S06]  /*2bb0*/  BRA `(.L_x_20) ;  /* 0x0000000000347947 */ /* 0x000fec0003800000 */
.L_x_19:
[----:B------:R-:W-:-:S04]  /*2bc0*/  LOP3.LUT R3, R3, 0x80000000, RZ, 0xc0, !PT ;  /* 0x8000000003037812 */ /* 0x000fc800078ec0ff */
[----:B------:R-:W-:Y:S01]  /*2bd0*/  LOP3.LUT R3, R3, 0x7f800000, RZ, 0xfc, !PT ;  /* 0x7f80000003037812 */ /* 0x000fe200078efcff */
[----:B------:R-:W-:Y:S06]  /*2be0*/  BRA `(.L_x_20) ;  /* 0x0000000000287947 */ /* 0x000fec0003800000 */
.L_x_18:
[----:B------:R-:W-:Y:S01]  /*2bf0*/  IMAD R3, R4, 0x800000, R3 ;  /* 0x0080000004037824 */ /* 0x000fe200078e0203 */
[----:B------:R-:W-:Y:S06]  /*2c00*/  BRA `(.L_x_20) ;  /* 0x0000000000207947 */ /* 0x000fec0003800000 */
.L_x_17:
[----:B------:R-:W-:-:S04]  /*2c10*/  LOP3.LUT R3, R4, 0x80000000, R3, 0x48, !PT ;  /* 0x8000000004037812 */ /* 0x000fc800078e4803 */
[----:B------:R-:W-:Y:S01]  /*2c20*/  LOP3.LUT R3, R3, 0x7f800000, RZ, 0xfc, !PT ;  /* 0x7f80000003037812 */ /* 0x000fe200078efcff */
[----:B------:R-:W-:Y:S06]  /*2c30*/  BRA `(.L_x_20) ;  /* 0x0000000000147947 */ /* 0x000fec0003800000 */
.L_x_16:
[----:B------:R-:W-:Y:S01]  /*2c40*/  LOP3.LUT R3, R4, 0x80000000, R3, 0x48, !PT ;  /* 0x8000000004037812 */ /* 0x000fe200078e4803 */
[----:B------:R-:W-:Y:S06]  /*2c50*/  BRA `(.L_x_20) ;  /* 0x00000000000c7947 */ /* 0x000fec0003800000 */
.L_x_15:
[----:B------:R-:W0:Y:S01]  /*2c60*/  MUFU.RSQ R3, -QNAN ;  /* 0xffc0000000037908 */ /* 0x000e220000001400 */
[----:B------:R-:W-:Y:S05]  /*2c70*/  BRA `(.L_x_20) ;  /* 0x0000000000047947 */ /* 0x000fea0003800000 */
.L_x_14:
[----:B------:R-:W-:-:S07]  /*2c80*/  FADD.FTZ R3, R0, 1000 ;  /* 0x447a000000037421 */ /* 0x000fce0000010000 */
.L_x_20:
[----:B0-----:R-:W-:Y:S02]  /*2c90*/  IMAD.MOV.U32 R5, RZ, RZ, R3 ;  /* 0x000000ffff057224 */ /* 0x001fe400078e0003 */
[----:B------:R-:W-:-:S04]  /*2ca0*/  IMAD.MOV.U32 R3, RZ, RZ, 0x0 ;  /* 0x00000000ff037424 */ /* 0x000fc800078e00ff */
[----:B------:R-:W-:Y:S05]  /*2cb0*/  RET.REL.NODEC R2 `(_Z6RandomPflj) ;  /* 0xffffffd002d07950 */ /* 0x000fea0003c3ffff */
.L_x_21:
        /* <DEDUP_REMOVED lines=12> */
.L_x_22:


//--------------------- .nv.global.init           --------------------------
	.section	.nv.global.init,"aw",@progbits
	.align	4
.nv.global.init:
	.type		mrg32k3aM1SubSeq,@object
	.size		mrg32k3aM1SubSeq,(mrg32k3aM2SubSeq - mrg32k3aM1SubSeq)
mrg32k3aM1SubSeq:
        /*0000*/ 	.byte	0x0b, 0xcc, 0xee, 0x04, 0x73, 0x29, 0x8b, 0x6f, 0xf6, 0x53, 0x03, 0xf6, 0x23, 0xf6, 0xea, 0xda
        /* <DEDUP_REMOVED lines=125> */
	.type		mrg32k3aM2SubSeq,@object
	.size		mrg32k3aM2SubSeq,(mrg32k3aM1 - mrg32k3aM2SubSeq)
mrg32k3aM2SubSeq:
        /* <DEDUP_REMOVED lines=126> */
	.type		mrg32k3aM1,@object
	.size		mrg32k3aM1,(mrg32k3aM1Seq - mrg32k3aM1)
mrg32k3aM1:
        /* <DEDUP_REMOVED lines=144> */
	.type		mrg32k3aM1Seq,@object
	.size		mrg32k3aM1Seq,(mrg32k3aM2 - mrg32k3aM1Seq)
mrg32k3aM1Seq:
        /* <DEDUP_REMOVED lines=144> */
	.type		mrg32k3aM2,@object
	.size		mrg32k3aM2,(mrg32k3aM2Seq - mrg32k3aM2)
mrg32k3aM2:
        /* <DEDUP_REMOVED lines=144> */
	.type		mrg32k3aM2Seq,@object
	.size		mrg32k3aM2Seq,(precalc_xorwow_matrix - mrg32k3aM2Seq)
mrg32k3aM2Seq:
        /* <DEDUP_REMOVED lines=144> */
	.type		precalc_xorwow_matrix,@object
	.size		precalc_xorwow_matrix,(precalc_xorwow_offset_matrix - precalc_xorwow_matrix)
precalc_xorwow_matrix:
        /* <DEDUP_REMOVED lines=6400> */
	.type		precalc_xorwow_offset_matrix,@object
	.size		precalc_xorwow_offset_matrix,(.L_1 - precalc_xorwow_offset_matrix)
precalc_xorwow_offset_matrix:
        /* <DEDUP_REMOVED lines=6400> */
.L_1:


//--------------------- .nv.shared._Z9SomatorioPfS_l --------------------------
	.section	.nv.shared._Z9SomatorioPfS_l,"aw",@nobits
	.sectionflags	@""
	.align	16
	.zero		1024


//--------------------- .nv.shared.reserved.0     --------------------------
	.section	.nv.shared.reserved.0,"aw",@nobits
	.weak		__nv_reservedSMEM_offset_0_alias
	.size		__nv_reservedSMEM_offset_0_alias, 0, 64
	.other		__nv_reservedSMEM_offset_0_alias,@"STO_CUDA_RESERVED_SHARED STV_DEFAULT"
__nv_reservedSMEM_offset_0_alias:
	.zero		0
	.zero		64


//--------------------- .nv.shared._Z6RandomPflj  --------------------------
	.section	.nv.shared._Z6RandomPflj,"aw",@nobits
	.sectionflags	@""
	.align	16
	.zero		1024


//--------------------- .nv.constant0._Z9SomatorioPfS_l --------------------------
	.section	.nv.constant0._Z9SomatorioPfS_l,"a",@progbits
	.sectionflags	@""
	.align	4
.nv.constant0._Z9SomatorioPfS_l:
	.zero		920


//--------------------- .nv.constant0._Z6RandomPflj --------------------------
	.section	.nv.constant0._Z6RandomPflj,"a",@progbits
	.sectionflags	@""
	.align	4
.nv.constant0._Z6RandomPflj:
	.zero		916


//--------------------- SYMBOLS --------------------------

	.type		.nv.reservedSmem.offset0,@object
	.size		.nv.reservedSmem.offset0,0x4
	.type		.nv.reservedSmem.cap,@object
	.size		.nv.reservedSmem.cap,0x4
